//
// Generated by NVIDIA NVVM Compiler
//
// Compiler Build ID: CL-36424714
// Cuda compilation tools, release 13.0, V13.0.88
// Based on NVVM 20.0.0
//

.version 9.0
.target sm_100
.address_size 64

	// .globl	_Z7dfs_gpuILi7EEvPl
// _ZZ7dfs_gpuILi7EEvPlE12availability has been demoted
// _ZZ7dfs_gpuILi7EEvPlE4open has been demoted
// _ZZ7dfs_gpuILi7EEvPlE5stack has been demoted
// _ZZ7dfs_gpuILi7EEvPlE11pgpualigned has been demoted
// _ZZ7dfs_gpuILi8EEvPlE12availability has been demoted
// _ZZ7dfs_gpuILi8EEvPlE4open has been demoted
// _ZZ7dfs_gpuILi8EEvPlE5stack has been demoted
// _ZZ7dfs_gpuILi8EEvPlE11pgpualigned has been demoted
// _ZZ7dfs_gpuILi11EEvPlE12availability has been demoted
// _ZZ7dfs_gpuILi11EEvPlE4open has been demoted
// _ZZ7dfs_gpuILi11EEvPlE5stack has been demoted
// _ZZ7dfs_gpuILi11EEvPlE11pgpualigned has been demoted
// _ZZ7dfs_gpuILi12EEvPlE12availability has been demoted
// _ZZ7dfs_gpuILi12EEvPlE4open has been demoted
// _ZZ7dfs_gpuILi12EEvPlE5stack has been demoted
// _ZZ7dfs_gpuILi12EEvPlE11pgpualigned has been demoted
// _ZZ7dfs_gpuILi15EEvPlE12availability has been demoted
// _ZZ7dfs_gpuILi15EEvPlE4open has been demoted
// _ZZ7dfs_gpuILi15EEvPlE5stack has been demoted
// _ZZ7dfs_gpuILi15EEvPlE11pgpualigned has been demoted

.visible .entry _Z7dfs_gpuILi7EEvPl(
	.param .u64 .ptr .align 1 _Z7dfs_gpuILi7EEvPl_param_0
)
{
	.reg .pred 	%p<28>;
	.reg .b16 	%rs<27>;
	.reg .b32 	%r<63>;
	.reg .b64 	%rd<39>;
	// demoted variable
	.shared .align 4 .b8 _ZZ7dfs_gpuILi7EEvPlE12availability[240];
	// demoted variable
	.shared .align 8 .b8 _ZZ7dfs_gpuILi7EEvPlE4open[960];
	// demoted variable
	.shared .align 1 .b8 _ZZ7dfs_gpuILi7EEvPlE5stack[672];
	// demoted variable
	.shared .align 8 .b8 _ZZ7dfs_gpuILi7EEvPlE11pgpualigned[32];
	ld.param.u64 	%rd12, [_Z7dfs_gpuILi7EEvPl_param_0];
	cvta.to.global.u64 	%rd1, %rd12;
	mov.u32 	%r20, %ctaid.x;
	shl.b32 	%r21, %r20, 2;
	mov.u32 	%r22, %tid.x;
	add.s32 	%r23, %r21, %r22;
	mov.u32 	%r24, _ZZ7dfs_gpuILi7EEvPlE12availability;
	mad.lo.s32 	%r1, %r22, 60, %r24;
	mov.u32 	%r25, _ZZ7dfs_gpuILi7EEvPlE4open;
	mad.lo.s32 	%r2, %r22, 240, %r25;
	mov.u32 	%r26, _ZZ7dfs_gpuILi7EEvPlE5stack;
	mad.lo.s32 	%r3, %r22, 168, %r26;
	shl.b32 	%r27, %r22, 3;
	mov.u32 	%r28, _ZZ7dfs_gpuILi7EEvPlE11pgpualigned;
	add.s32 	%r4, %r28, %r27;
	mov.b32 	%r29, 127;
	st.shared.u32 	[%r1], %r29;
	mov.b64 	%rd13, 0;
	st.shared.u64 	[%r2], %rd13;
	st.shared.u64 	[%r2+8], %rd13;
	mov.b16 	%rs10, 0;
	st.shared.u8 	[%r3], %rs10;
	mov.b16 	%rs11, 255;
	st.shared.u8 	[%r3+1], %rs11;
	st.shared.u8 	[%r3+2], %rs10;
	st.shared.u8 	[%r3+3], %rs10;
	cvt.s64.s32 	%rd2, %r23;
	mov.b32 	%r62, 4;
$L__BB0_1:
	mov.u32 	%r5, %r62;
	add.s32 	%r6, %r3, %r5;
	ld.shared.u8 	%rs26, [%r6+-1];
	ld.shared.u8 	%rs12, [%r6+-2];
	ld.shared.s8 	%rs2, [%r6+-3];
	add.s32 	%r62, %r5, -4;
	ld.shared.s8 	%rs3, [%r6+-4];
	mul.wide.s16 	%r30, %rs3, 16;
	add.s32 	%r8, %r2, %r30;
	ld.shared.u64 	%rd37, [%r8];
	st.shared.u64 	[%r8+16], %rd37;
	ld.shared.u64 	%rd38, [%r8+8];
	st.shared.u64 	[%r8+24], %rd38;
	mul.wide.s16 	%r31, %rs3, 4;
	add.s32 	%r9, %r1, %r31;
	ld.shared.u32 	%r59, [%r9];
	setp.eq.s16 	%p1, %rs12, 0;
	@%p1 bra 	$L__BB0_5;
	setp.lt.s16 	%p2, %rs2, 0;
	@%p2 bra 	$L__BB0_4;
	cvt.s32.s16 	%r33, %rs2;
	add.s32 	%r34, %r4, %r33;
	st.shared.u8 	[%r34], %rs3;
	mov.b32 	%r35, 1;
	shl.b32 	%r36, %r35, %r33;
	xor.b32  	%r59, %r59, %r36;
	add.s64 	%rd16, %rd38, -1;
	and.b64  	%rd38, %rd16, %rd38;
	st.shared.u64 	[%r8+24], %rd38;
	bra.uni 	$L__BB0_8;
$L__BB0_4:
	cvt.s32.s16 	%r32, %rs3;
	mov.b64 	%rd14, 8192;
	shr.u64 	%rd15, %rd14, %r32;
	or.b64  	%rd38, %rd38, %rd15;
	st.shared.u64 	[%r8+24], %rd38;
	add.s16 	%rs26, %rs26, 1;
	bra.uni 	$L__BB0_8;
$L__BB0_5:
	setp.lt.s16 	%p3, %rs2, 0;
	@%p3 bra 	$L__BB0_7;
	cvt.s32.s16 	%r38, %rs2;
	add.s32 	%r39, %r4, %r38;
	st.shared.u8 	[%r39], %rs3;
	mov.b32 	%r40, 1;
	shl.b32 	%r41, %r40, %r38;
	xor.b32  	%r59, %r59, %r41;
	add.s64 	%rd19, %rd37, -1;
	and.b64  	%rd37, %rd19, %rd37;
	st.shared.u64 	[%r8+16], %rd37;
	bra.uni 	$L__BB0_8;
$L__BB0_7:
	cvt.s32.s16 	%r37, %rs3;
	mov.b64 	%rd17, 8192;
	shr.u64 	%rd18, %rd17, %r37;
	or.b64  	%rd37, %rd37, %rd18;
	st.shared.u64 	[%r8+16], %rd37;
	add.s16 	%rs26, %rs26, 1;
$L__BB0_8:
	add.s16 	%rs7, %rs3, 1;
	st.shared.u32 	[%r9+4], %r59;
	and.b16  	%rs13, %rs3, 255;
	setp.eq.s16 	%p4, %rs3, 1;
	@%p4 bra 	$L__BB0_12;
	setp.ne.s16 	%p5, %rs13, 13;
	@%p5 bra 	$L__BB0_13;
	atom.global.add.u64 	%rd11, [%rd1], 1;
	setp.gt.s64 	%p7, %rd11, 99999999;
	@%p7 bra 	$L__BB0_21;
	ld.shared.u64 	%rd30, [%r4];
	shl.b64 	%rd31, %rd11, 3;
	add.s64 	%rd32, %rd1, %rd31;
	st.global.u64 	[%rd32+8], %rd30;
	bra.uni 	$L__BB0_21;
$L__BB0_12:
	sub.s64 	%rd20, %rd38, %rd37;
	cvt.s64.s32 	%rd21, %r59;
	mad.lo.s64 	%rd22, %rd20, 131071, %rd21;
	mul.hi.u64 	%rd23, %rd22, 1125968630513921;
	sub.s64 	%rd24, %rd22, %rd23;
	shr.u64 	%rd25, %rd24, 1;
	add.s64 	%rd26, %rd25, %rd23;
	shr.u64 	%rd27, %rd26, 13;
	mul.lo.s64 	%rd28, %rd27, 16383;
	sub.s64 	%rd29, %rd22, %rd28;
	setp.ne.s64 	%p6, %rd29, %rd2;
	@%p6 bra 	$L__BB0_21;
$L__BB0_13:
	setp.eq.s64 	%p8, %rd37, 0;
	@%p8 bra 	$L__BB0_16;
	setp.lt.s16 	%p9, %rs3, 7;
	neg.s64 	%rd33, %rd37;
	and.b64  	%rd34, %rd37, %rd33;
	clz.b64 	%r42, %rd34;
	cvt.u16.u32 	%rs14, %r42;
	sub.s16 	%rs15, %rs3, %rs14;
	add.s16 	%rs8, %rs15, 49;
	and.b16  	%rs16, %rs8, 255;
	setp.lt.u16 	%p10, %rs16, 7;
	cvt.u32.u16 	%r43, %rs8;
	and.b32  	%r44, %r43, 255;
	mov.b32 	%r45, 1;
	shl.b32 	%r46, %r45, %r44;
	and.b32  	%r48, %r46, %r59;
	setp.ne.s32 	%p11, %r48, 0;
	and.pred  	%p12, %p10, %p11;
	setp.ne.s16 	%p13, %rs16, 0;
	or.pred  	%p14, %p9, %p13;
	and.pred  	%p15, %p12, %p14;
	not.pred 	%p16, %p15;
	@%p16 bra 	$L__BB0_16;
	st.shared.u8 	[%r6+-4], %rs7;
	st.shared.u8 	[%r6+-3], %rs8;
	mov.b16 	%rs17, 0;
	st.shared.u8 	[%r6+-2], %rs17;
	st.shared.u8 	[%r6+-1], %rs26;
	mov.u32 	%r62, %r5;
$L__BB0_16:
	setp.eq.s64 	%p17, %rd38, 0;
	@%p17 bra 	$L__BB0_19;
	setp.lt.s16 	%p18, %rs3, 7;
	neg.s64 	%rd35, %rd38;
	and.b64  	%rd36, %rd38, %rd35;
	clz.b64 	%r49, %rd36;
	cvt.u16.u32 	%rs18, %r49;
	sub.s16 	%rs19, %rs3, %rs18;
	add.s16 	%rs9, %rs19, 49;
	and.b16  	%rs20, %rs9, 255;
	setp.lt.u16 	%p19, %rs20, 7;
	cvt.u32.u16 	%r50, %rs9;
	and.b32  	%r51, %r50, 255;
	mov.b32 	%r52, 1;
	shl.b32 	%r53, %r52, %r51;
	and.b32  	%r55, %r53, %r59;
	setp.ne.s32 	%p20, %r55, 0;
	and.pred  	%p21, %p19, %p20;
	setp.ne.s16 	%p22, %rs20, 0;
	or.pred  	%p23, %p18, %p22;
	and.pred  	%p24, %p21, %p23;
	not.pred 	%p25, %p24;
	@%p25 bra 	$L__BB0_19;
	add.s32 	%r56, %r3, %r62;
	st.shared.u8 	[%r56], %rs7;
	st.shared.u8 	[%r56+1], %rs9;
	mov.b16 	%rs21, 1;
	st.shared.u8 	[%r56+2], %rs21;
	add.s32 	%r62, %r62, 4;
	st.shared.u8 	[%r56+3], %rs26;
$L__BB0_19:
	cvt.s16.s8 	%rs22, %rs26;
	setp.gt.s16 	%p26, %rs22, 6;
	@%p26 bra 	$L__BB0_21;
	add.s32 	%r57, %r3, %r62;
	st.shared.u8 	[%r57], %rs7;
	mov.b16 	%rs23, 255;
	st.shared.u8 	[%r57+1], %rs23;
	mov.b16 	%rs24, 1;
	st.shared.u8 	[%r57+2], %rs24;
	st.shared.u8 	[%r57+3], %rs26;
	st.shared.u8 	[%r57+4], %rs7;
	st.shared.u8 	[%r57+5], %rs23;
	mov.b16 	%rs25, 0;
	st.shared.u8 	[%r57+6], %rs25;
	add.s32 	%r62, %r62, 8;
	st.shared.u8 	[%r57+7], %rs26;
$L__BB0_21:
	setp.ne.s32 	%p27, %r62, 0;
	@%p27 bra 	$L__BB0_1;
	ret;

}
	// .globl	_Z7dfs_gpuILi8EEvPl
.visible .entry _Z7dfs_gpuILi8EEvPl(
	.param .u64 .ptr .align 1 _Z7dfs_gpuILi8EEvPl_param_0
)
{
	.reg .pred 	%p<28>;
	.reg .b16 	%rs<27>;
	.reg .b32 	%r<63>;
	.reg .b64 	%rd<39>;
	// demoted variable
	.shared .align 4 .b8 _ZZ7dfs_gpuILi8EEvPlE12availability[272];
	// demoted variable
	.shared .align 8 .b8 _ZZ7dfs_gpuILi8EEvPlE4open[1088];
	// demoted variable
	.shared .align 1 .b8 _ZZ7dfs_gpuILi8EEvPlE5stack[768];
	// demoted variable
	.shared .align 8 .b8 _ZZ7dfs_gpuILi8EEvPlE11pgpualigned[32];
	ld.param.u64 	%rd12, [_Z7dfs_gpuILi8EEvPl_param_0];
	cvta.to.global.u64 	%rd1, %rd12;
	mov.u32 	%r20, %ctaid.x;
	shl.b32 	%r21, %r20, 2;
	mov.u32 	%r22, %tid.x;
	add.s32 	%r23, %r21, %r22;
	mov.u32 	%r24, _ZZ7dfs_gpuILi8EEvPlE12availability;
	mad.lo.s32 	%r1, %r22, 68, %r24;
	mov.u32 	%r25, _ZZ7dfs_gpuILi8EEvPlE4open;
	mad.lo.s32 	%r2, %r22, 272, %r25;
	mov.u32 	%r26, _ZZ7dfs_gpuILi8EEvPlE5stack;
	mad.lo.s32 	%r3, %r22, 192, %r26;
	shl.b32 	%r27, %r22, 3;
	mov.u32 	%r28, _ZZ7dfs_gpuILi8EEvPlE11pgpualigned;
	add.s32 	%r4, %r28, %r27;
	mov.b32 	%r29, 255;
	st.shared.u32 	[%r1], %r29;
	mov.b64 	%rd13, 0;
	st.shared.u64 	[%r2], %rd13;
	st.shared.u64 	[%r2+8], %rd13;
	mov.b16 	%rs10, 0;
	st.shared.u8 	[%r3], %rs10;
	mov.b16 	%rs11, 255;
	st.shared.u8 	[%r3+1], %rs11;
	st.shared.u8 	[%r3+2], %rs10;
	st.shared.u8 	[%r3+3], %rs10;
	cvt.s64.s32 	%rd2, %r23;
	mov.b32 	%r62, 4;
$L__BB1_1:
	mov.u32 	%r5, %r62;
	add.s32 	%r6, %r3, %r5;
	ld.shared.u8 	%rs26, [%r6+-1];
	ld.shared.u8 	%rs12, [%r6+-2];
	ld.shared.s8 	%rs2, [%r6+-3];
	add.s32 	%r62, %r5, -4;
	ld.shared.s8 	%rs3, [%r6+-4];
	mul.wide.s16 	%r30, %rs3, 16;
	add.s32 	%r8, %r2, %r30;
	ld.shared.u64 	%rd37, [%r8];
	st.shared.u64 	[%r8+16], %rd37;
	ld.shared.u64 	%rd38, [%r8+8];
	st.shared.u64 	[%r8+24], %rd38;
	mul.wide.s16 	%r31, %rs3, 4;
	add.s32 	%r9, %r1, %r31;
	ld.shared.u32 	%r59, [%r9];
	setp.eq.s16 	%p1, %rs12, 0;
	@%p1 bra 	$L__BB1_5;
	setp.lt.s16 	%p2, %rs2, 0;
	@%p2 bra 	$L__BB1_4;
	cvt.s32.s16 	%r33, %rs2;
	add.s32 	%r34, %r4, %r33;
	st.shared.u8 	[%r34], %rs3;
	mov.b32 	%r35, 1;
	shl.b32 	%r36, %r35, %r33;
	xor.b32  	%r59, %r59, %r36;
	add.s64 	%rd16, %rd38, -1;
	and.b64  	%rd38, %rd16, %rd38;
	st.shared.u64 	[%r8+24], %rd38;
	bra.uni 	$L__BB1_8;
$L__BB1_4:
	cvt.s32.s16 	%r32, %rs3;
	mov.b64 	%rd14, 32768;
	shr.u64 	%rd15, %rd14, %r32;
	or.b64  	%rd38, %rd38, %rd15;
	st.shared.u64 	[%r8+24], %rd38;
	add.s16 	%rs26, %rs26, 1;
	bra.uni 	$L__BB1_8;
$L__BB1_5:
	setp.lt.s16 	%p3, %rs2, 0;
	@%p3 bra 	$L__BB1_7;
	cvt.s32.s16 	%r38, %rs2;
	add.s32 	%r39, %r4, %r38;
	st.shared.u8 	[%r39], %rs3;
	mov.b32 	%r40, 1;
	shl.b32 	%r41, %r40, %r38;
	xor.b32  	%r59, %r59, %r41;
	add.s64 	%rd19, %rd37, -1;
	and.b64  	%rd37, %rd19, %rd37;
	st.shared.u64 	[%r8+16], %rd37;
	bra.uni 	$L__BB1_8;
$L__BB1_7:
	cvt.s32.s16 	%r37, %rs3;
	mov.b64 	%rd17, 32768;
	shr.u64 	%rd18, %rd17, %r37;
	or.b64  	%rd37, %rd37, %rd18;
	st.shared.u64 	[%r8+16], %rd37;
	add.s16 	%rs26, %rs26, 1;
$L__BB1_8:
	add.s16 	%rs7, %rs3, 1;
	st.shared.u32 	[%r9+4], %r59;
	and.b16  	%rs13, %rs3, 255;
	setp.eq.s16 	%p4, %rs3, 2;
	@%p4 bra 	$L__BB1_12;
	setp.ne.s16 	%p5, %rs13, 15;
	@%p5 bra 	$L__BB1_13;
	atom.global.add.u64 	%rd11, [%rd1], 1;
	setp.gt.s64 	%p7, %rd11, 99999999;
	@%p7 bra 	$L__BB1_21;
	ld.shared.u64 	%rd30, [%r4];
	shl.b64 	%rd31, %rd11, 3;
	add.s64 	%rd32, %rd1, %rd31;
	st.global.u64 	[%rd32+8], %rd30;
	bra.uni 	$L__BB1_21;
$L__BB1_12:
	sub.s64 	%rd20, %rd38, %rd37;
	cvt.s64.s32 	%rd21, %r59;
	mad.lo.s64 	%rd22, %rd20, 131071, %rd21;
	mul.hi.u64 	%rd23, %rd22, 1125968630513921;
	sub.s64 	%rd24, %rd22, %rd23;
	shr.u64 	%rd25, %rd24, 1;
	add.s64 	%rd26, %rd25, %rd23;
	shr.u64 	%rd27, %rd26, 13;
	mul.lo.s64 	%rd28, %rd27, 16383;
	sub.s64 	%rd29, %rd22, %rd28;
	setp.ne.s64 	%p6, %rd29, %rd2;
	@%p6 bra 	$L__BB1_21;
$L__BB1_13:
	setp.eq.s64 	%p8, %rd37, 0;
	@%p8 bra 	$L__BB1_16;
	setp.lt.s16 	%p9, %rs3, 8;
	neg.s64 	%rd33, %rd37;
	and.b64  	%rd34, %rd37, %rd33;
	clz.b64 	%r42, %rd34;
	cvt.u16.u32 	%rs14, %r42;
	sub.s16 	%rs15, %rs3, %rs14;
	add.s16 	%rs8, %rs15, 47;
	and.b16  	%rs16, %rs8, 255;
	setp.lt.u16 	%p10, %rs16, 8;
	cvt.u32.u16 	%r43, %rs8;
	and.b32  	%r44, %r43, 255;
	mov.b32 	%r45, 1;
	shl.b32 	%r46, %r45, %r44;
	and.b32  	%r48, %r46, %r59;
	setp.ne.s32 	%p11, %r48, 0;
	and.pred  	%p12, %p10, %p11;
	setp.ne.s16 	%p13, %rs16, 0;
	or.pred  	%p14, %p9, %p13;
	and.pred  	%p15, %p12, %p14;
	not.pred 	%p16, %p15;
	@%p16 bra 	$L__BB1_16;
	st.shared.u8 	[%r6+-4], %rs7;
	st.shared.u8 	[%r6+-3], %rs8;
	mov.b16 	%rs17, 0;
	st.shared.u8 	[%r6+-2], %rs17;
	st.shared.u8 	[%r6+-1], %rs26;
	mov.u32 	%r62, %r5;
$L__BB1_16:
	setp.eq.s64 	%p17, %rd38, 0;
	@%p17 bra 	$L__BB1_19;
	setp.lt.s16 	%p18, %rs3, 8;
	neg.s64 	%rd35, %rd38;
	and.b64  	%rd36, %rd38, %rd35;
	clz.b64 	%r49, %rd36;
	cvt.u16.u32 	%rs18, %r49;
	sub.s16 	%rs19, %rs3, %rs18;
	add.s16 	%rs9, %rs19, 47;
	and.b16  	%rs20, %rs9, 255;
	setp.lt.u16 	%p19, %rs20, 8;
	cvt.u32.u16 	%r50, %rs9;
	and.b32  	%r51, %r50, 255;
	mov.b32 	%r52, 1;
	shl.b32 	%r53, %r52, %r51;
	and.b32  	%r55, %r53, %r59;
	setp.ne.s32 	%p20, %r55, 0;
	and.pred  	%p21, %p19, %p20;
	setp.ne.s16 	%p22, %rs20, 0;
	or.pred  	%p23, %p18, %p22;
	and.pred  	%p24, %p21, %p23;
	not.pred 	%p25, %p24;
	@%p25 bra 	$L__BB1_19;
	add.s32 	%r56, %r3, %r62;
	st.shared.u8 	[%r56], %rs7;
	st.shared.u8 	[%r56+1], %rs9;
	mov.b16 	%rs21, 1;
	st.shared.u8 	[%r56+2], %rs21;
	add.s32 	%r62, %r62, 4;
	st.shared.u8 	[%r56+3], %rs26;
$L__BB1_19:
	cvt.s16.s8 	%rs22, %rs26;
	setp.gt.s16 	%p26, %rs22, 7;
	@%p26 bra 	$L__BB1_21;
	add.s32 	%r57, %r3, %r62;
	st.shared.u8 	[%r57], %rs7;
	mov.b16 	%rs23, 255;
	st.shared.u8 	[%r57+1], %rs23;
	mov.b16 	%rs24, 1;
	st.shared.u8 	[%r57+2], %rs24;
	st.shared.u8 	[%r57+3], %rs26;
	st.shared.u8 	[%r57+4], %rs7;
	st.shared.u8 	[%r57+5], %rs23;
	mov.b16 	%rs25, 0;
	st.shared.u8 	[%r57+6], %rs25;
	add.s32 	%r62, %r62, 8;
	st.shared.u8 	[%r57+7], %rs26;
$L__BB1_21:
	setp.ne.s32 	%p27, %r62, 0;
	@%p27 bra 	$L__BB1_1;
	ret;

}
	// .globl	_Z7dfs_gpuILi11EEvPl
.visible .entry _Z7dfs_gpuILi11EEvPl(
	.param .u64 .ptr .align 1 _Z7dfs_gpuILi11EEvPl_param_0
)
{
	.reg .pred 	%p<28>;
	.reg .b16 	%rs<27>;
	.reg .b32 	%r<63>;
	.reg .b64 	%rd<40>;
	// demoted variable
	.shared .align 4 .b8 _ZZ7dfs_gpuILi11EEvPlE12availability[368];
	// demoted variable
	.shared .align 8 .b8 _ZZ7dfs_gpuILi11EEvPlE4open[1472];
	// demoted variable
	.shared .align 1 .b8 _ZZ7dfs_gpuILi11EEvPlE5stack[1056];
	// demoted variable
	.shared .align 8 .b8 _ZZ7dfs_gpuILi11EEvPlE11pgpualigned[64];
	ld.param.u64 	%rd12, [_Z7dfs_gpuILi11EEvPl_param_0];
	cvta.to.global.u64 	%rd1, %rd12;
	mov.u32 	%r20, %ctaid.x;
	shl.b32 	%r21, %r20, 2;
	mov.u32 	%r22, %tid.x;
	add.s32 	%r23, %r21, %r22;
	mov.u32 	%r24, _ZZ7dfs_gpuILi11EEvPlE12availability;
	mad.lo.s32 	%r1, %r22, 92, %r24;
	mov.u32 	%r25, _ZZ7dfs_gpuILi11EEvPlE4open;
	mad.lo.s32 	%r2, %r22, 368, %r25;
	mov.u32 	%r26, _ZZ7dfs_gpuILi11EEvPlE5stack;
	mad.lo.s32 	%r3, %r22, 264, %r26;
	shl.b32 	%r27, %r22, 4;
	mov.u32 	%r28, _ZZ7dfs_gpuILi11EEvPlE11pgpualigned;
	add.s32 	%r4, %r28, %r27;
	mov.b32 	%r29, 2047;
	st.shared.u32 	[%r1], %r29;
	mov.b64 	%rd13, 0;
	st.shared.u64 	[%r2], %rd13;
	st.shared.u64 	[%r2+8], %rd13;
	mov.b16 	%rs10, 0;
	st.shared.u8 	[%r3], %rs10;
	mov.b16 	%rs11, 255;
	st.shared.u8 	[%r3+1], %rs11;
	st.shared.u8 	[%r3+2], %rs10;
	st.shared.u8 	[%r3+3], %rs10;
	cvt.s64.s32 	%rd2, %r23;
	mov.b32 	%r62, 4;
$L__BB2_1:
	mov.u32 	%r5, %r62;
	add.s32 	%r6, %r3, %r5;
	ld.shared.u8 	%rs26, [%r6+-1];
	ld.shared.u8 	%rs12, [%r6+-2];
	ld.shared.s8 	%rs2, [%r6+-3];
	add.s32 	%r62, %r5, -4;
	ld.shared.s8 	%rs3, [%r6+-4];
	mul.wide.s16 	%r30, %rs3, 16;
	add.s32 	%r8, %r2, %r30;
	ld.shared.u64 	%rd38, [%r8];
	st.shared.u64 	[%r8+16], %rd38;
	ld.shared.u64 	%rd39, [%r8+8];
	st.shared.u64 	[%r8+24], %rd39;
	mul.wide.s16 	%r31, %rs3, 4;
	add.s32 	%r9, %r1, %r31;
	ld.shared.u32 	%r59, [%r9];
	setp.eq.s16 	%p1, %rs12, 0;
	@%p1 bra 	$L__BB2_5;
	setp.lt.s16 	%p2, %rs2, 0;
	@%p2 bra 	$L__BB2_4;
	cvt.s32.s16 	%r33, %rs2;
	add.s32 	%r34, %r4, %r33;
	st.shared.u8 	[%r34], %rs3;
	mov.b32 	%r35, 1;
	shl.b32 	%r36, %r35, %r33;
	xor.b32  	%r59, %r59, %r36;
	add.s64 	%rd16, %rd39, -1;
	and.b64  	%rd39, %rd16, %rd39;
	st.shared.u64 	[%r8+24], %rd39;
	bra.uni 	$L__BB2_8;
$L__BB2_4:
	cvt.s32.s16 	%r32, %rs3;
	mov.b64 	%rd14, 2097152;
	shr.u64 	%rd15, %rd14, %r32;
	or.b64  	%rd39, %rd39, %rd15;
	st.shared.u64 	[%r8+24], %rd39;
	add.s16 	%rs26, %rs26, 1;
	bra.uni 	$L__BB2_8;
$L__BB2_5:
	setp.lt.s16 	%p3, %rs2, 0;
	@%p3 bra 	$L__BB2_7;
	cvt.s32.s16 	%r38, %rs2;
	add.s32 	%r39, %r4, %r38;
	st.shared.u8 	[%r39], %rs3;
	mov.b32 	%r40, 1;
	shl.b32 	%r41, %r40, %r38;
	xor.b32  	%r59, %r59, %r41;
	add.s64 	%rd19, %rd38, -1;
	and.b64  	%rd38, %rd19, %rd38;
	st.shared.u64 	[%r8+16], %rd38;
	bra.uni 	$L__BB2_8;
$L__BB2_7:
	cvt.s32.s16 	%r37, %rs3;
	mov.b64 	%rd17, 2097152;
	shr.u64 	%rd18, %rd17, %r37;
	or.b64  	%rd38, %rd38, %rd18;
	st.shared.u64 	[%r8+16], %rd38;
	add.s16 	%rs26, %rs26, 1;
$L__BB2_8:
	add.s16 	%rs7, %rs3, 1;
	st.shared.u32 	[%r9+4], %r59;
	and.b16  	%rs13, %rs3, 255;
	setp.eq.s16 	%p4, %rs3, 5;
	@%p4 bra 	$L__BB2_12;
	setp.ne.s16 	%p5, %rs13, 21;
	@%p5 bra 	$L__BB2_13;
	atom.global.add.u64 	%rd11, [%rd1], 1;
	setp.gt.s64 	%p7, %rd11, 99999999;
	@%p7 bra 	$L__BB2_21;
	shl.b64 	%rd30, %rd11, 4;
	add.s64 	%rd31, %rd1, %rd30;
	ld.shared.u64 	%rd32, [%r4];
	st.global.u64 	[%rd31+8], %rd32;
	ld.shared.u64 	%rd33, [%r4+8];
	st.global.u64 	[%rd31+16], %rd33;
	bra.uni 	$L__BB2_21;
$L__BB2_12:
	sub.s64 	%rd20, %rd39, %rd38;
	cvt.s64.s32 	%rd21, %r59;
	mad.lo.s64 	%rd22, %rd20, 131071, %rd21;
	mul.hi.u64 	%rd23, %rd22, 1125968630513921;
	sub.s64 	%rd24, %rd22, %rd23;
	shr.u64 	%rd25, %rd24, 1;
	add.s64 	%rd26, %rd25, %rd23;
	shr.u64 	%rd27, %rd26, 13;
	mul.lo.s64 	%rd28, %rd27, 16383;
	sub.s64 	%rd29, %rd22, %rd28;
	setp.ne.s64 	%p6, %rd29, %rd2;
	@%p6 bra 	$L__BB2_21;
$L__BB2_13:
	setp.eq.s64 	%p8, %rd38, 0;
	@%p8 bra 	$L__BB2_16;
	setp.lt.s16 	%p9, %rs3, 11;
	neg.s64 	%rd34, %rd38;
	and.b64  	%rd35, %rd38, %rd34;
	clz.b64 	%r42, %rd35;
	cvt.u16.u32 	%rs14, %r42;
	sub.s16 	%rs15, %rs3, %rs14;
	add.s16 	%rs8, %rs15, 41;
	and.b16  	%rs16, %rs8, 255;
	setp.lt.u16 	%p10, %rs16, 11;
	cvt.u32.u16 	%r43, %rs8;
	and.b32  	%r44, %r43, 255;
	mov.b32 	%r45, 1;
	shl.b32 	%r46, %r45, %r44;
	and.b32  	%r48, %r46, %r59;
	setp.ne.s32 	%p11, %r48, 0;
	and.pred  	%p12, %p10, %p11;
	setp.ne.s16 	%p13, %rs16, 0;
	or.pred  	%p14, %p9, %p13;
	and.pred  	%p15, %p12, %p14;
	not.pred 	%p16, %p15;
	@%p16 bra 	$L__BB2_16;
	st.shared.u8 	[%r6+-4], %rs7;
	st.shared.u8 	[%r6+-3], %rs8;
	mov.b16 	%rs17, 0;
	st.shared.u8 	[%r6+-2], %rs17;
	st.shared.u8 	[%r6+-1], %rs26;
	mov.u32 	%r62, %r5;
$L__BB2_16:
	setp.eq.s64 	%p17, %rd39, 0;
	@%p17 bra 	$L__BB2_19;
	setp.lt.s16 	%p18, %rs3, 11;
	neg.s64 	%rd36, %rd39;
	and.b64  	%rd37, %rd39, %rd36;
	clz.b64 	%r49, %rd37;
	cvt.u16.u32 	%rs18, %r49;
	sub.s16 	%rs19, %rs3, %rs18;
	add.s16 	%rs9, %rs19, 41;
	and.b16  	%rs20, %rs9, 255;
	setp.lt.u16 	%p19, %rs20, 11;
	cvt.u32.u16 	%r50, %rs9;
	and.b32  	%r51, %r50, 255;
	mov.b32 	%r52, 1;
	shl.b32 	%r53, %r52, %r51;
	and.b32  	%r55, %r53, %r59;
	setp.ne.s32 	%p20, %r55, 0;
	and.pred  	%p21, %p19, %p20;
	setp.ne.s16 	%p22, %rs20, 0;
	or.pred  	%p23, %p18, %p22;
	and.pred  	%p24, %p21, %p23;
	not.pred 	%p25, %p24;
	@%p25 bra 	$L__BB2_19;
	add.s32 	%r56, %r3, %r62;
	st.shared.u8 	[%r56], %rs7;
	st.shared.u8 	[%r56+1], %rs9;
	mov.b16 	%rs21, 1;
	st.shared.u8 	[%r56+2], %rs21;
	add.s32 	%r62, %r62, 4;
	st.shared.u8 	[%r56+3], %rs26;
$L__BB2_19:
	cvt.s16.s8 	%rs22, %rs26;
	setp.gt.s16 	%p26, %rs22, 10;
	@%p26 bra 	$L__BB2_21;
	add.s32 	%r57, %r3, %r62;
	st.shared.u8 	[%r57], %rs7;
	mov.b16 	%rs23, 255;
	st.shared.u8 	[%r57+1], %rs23;
	mov.b16 	%rs24, 1;
	st.shared.u8 	[%r57+2], %rs24;
	st.shared.u8 	[%r57+3], %rs26;
	st.shared.u8 	[%r57+4], %rs7;
	st.shared.u8 	[%r57+5], %rs23;
	mov.b16 	%rs25, 0;
	st.shared.u8 	[%r57+6], %rs25;
	add.s32 	%r62, %r62, 8;
	st.shared.u8 	[%r57+7], %rs26;
$L__BB2_21:
	setp.ne.s32 	%p27, %r62, 0;
	@%p27 bra 	$L__BB2_1;
	ret;

}
	// .globl	_Z7dfs_gpuILi12EEvPl
.visible .entry _Z7dfs_gpuILi12EEvPl(
	.param .u64 .ptr .align 1 _Z7dfs_gpuILi12EEvPl_param_0
)
{
	.reg .pred 	%p<28>;
	.reg .b16 	%rs<27>;
	.reg .b32 	%r<63>;
	.reg .b64 	%rd<40>;
	// demoted variable
	.shared .align 4 .b8 _ZZ7dfs_gpuILi12EEvPlE12availability[400];
	// demoted variable
	.shared .align 8 .b8 _ZZ7dfs_gpuILi12EEvPlE4open[1600];
	// demoted variable
	.shared .align 1 .b8 _ZZ7dfs_gpuILi12EEvPlE5stack[1152];
	// demoted variable
	.shared .align 8 .b8 _ZZ7dfs_gpuILi12EEvPlE11pgpualigned[64];
	ld.param.u64 	%rd12, [_Z7dfs_gpuILi12EEvPl_param_0];
	cvta.to.global.u64 	%rd1, %rd12;
	mov.u32 	%r20, %ctaid.x;
	shl.b32 	%r21, %r20, 2;
	mov.u32 	%r22, %tid.x;
	add.s32 	%r23, %r21, %r22;
	mov.u32 	%r24, _ZZ7dfs_gpuILi12EEvPlE12availability;
	mad.lo.s32 	%r1, %r22, 100, %r24;
	mov.u32 	%r25, _ZZ7dfs_gpuILi12EEvPlE4open;
	mad.lo.s32 	%r2, %r22, 400, %r25;
	mov.u32 	%r26, _ZZ7dfs_gpuILi12EEvPlE5stack;
	mad.lo.s32 	%r3, %r22, 288, %r26;
	shl.b32 	%r27, %r22, 4;
	mov.u32 	%r28, _ZZ7dfs_gpuILi12EEvPlE11pgpualigned;
	add.s32 	%r4, %r28, %r27;
	mov.b32 	%r29, 4095;
	st.shared.u32 	[%r1], %r29;
	mov.b64 	%rd13, 0;
	st.shared.u64 	[%r2], %rd13;
	st.shared.u64 	[%r2+8], %rd13;
	mov.b16 	%rs10, 0;
	st.shared.u8 	[%r3], %rs10;
	mov.b16 	%rs11, 255;
	st.shared.u8 	[%r3+1], %rs11;
	st.shared.u8 	[%r3+2], %rs10;
	st.shared.u8 	[%r3+3], %rs10;
	cvt.s64.s32 	%rd2, %r23;
	mov.b32 	%r62, 4;
$L__BB3_1:
	mov.u32 	%r5, %r62;
	add.s32 	%r6, %r3, %r5;
	ld.shared.u8 	%rs26, [%r6+-1];
	ld.shared.u8 	%rs12, [%r6+-2];
	ld.shared.s8 	%rs2, [%r6+-3];
	add.s32 	%r62, %r5, -4;
	ld.shared.s8 	%rs3, [%r6+-4];
	mul.wide.s16 	%r30, %rs3, 16;
	add.s32 	%r8, %r2, %r30;
	ld.shared.u64 	%rd38, [%r8];
	st.shared.u64 	[%r8+16], %rd38;
	ld.shared.u64 	%rd39, [%r8+8];
	st.shared.u64 	[%r8+24], %rd39;
	mul.wide.s16 	%r31, %rs3, 4;
	add.s32 	%r9, %r1, %r31;
	ld.shared.u32 	%r59, [%r9];
	setp.eq.s16 	%p1, %rs12, 0;
	@%p1 bra 	$L__BB3_5;
	setp.lt.s16 	%p2, %rs2, 0;
	@%p2 bra 	$L__BB3_4;
	cvt.s32.s16 	%r33, %rs2;
	add.s32 	%r34, %r4, %r33;
	st.shared.u8 	[%r34], %rs3;
	mov.b32 	%r35, 1;
	shl.b32 	%r36, %r35, %r33;
	xor.b32  	%r59, %r59, %r36;
	add.s64 	%rd16, %rd39, -1;
	and.b64  	%rd39, %rd16, %rd39;
	st.shared.u64 	[%r8+24], %rd39;
	bra.uni 	$L__BB3_8;
$L__BB3_4:
	cvt.s32.s16 	%r32, %rs3;
	mov.b64 	%rd14, 8388608;
	shr.u64 	%rd15, %rd14, %r32;
	or.b64  	%rd39, %rd39, %rd15;
	st.shared.u64 	[%r8+24], %rd39;
	add.s16 	%rs26, %rs26, 1;
	bra.uni 	$L__BB3_8;
$L__BB3_5:
	setp.lt.s16 	%p3, %rs2, 0;
	@%p3 bra 	$L__BB3_7;
	cvt.s32.s16 	%r38, %rs2;
	add.s32 	%r39, %r4, %r38;
	st.shared.u8 	[%r39], %rs3;
	mov.b32 	%r40, 1;
	shl.b32 	%r41, %r40, %r38;
	xor.b32  	%r59, %r59, %r41;
	add.s64 	%rd19, %rd38, -1;
	and.b64  	%rd38, %rd19, %rd38;
	st.shared.u64 	[%r8+16], %rd38;
	bra.uni 	$L__BB3_8;
$L__BB3_7:
	cvt.s32.s16 	%r37, %rs3;
	mov.b64 	%rd17, 8388608;
	shr.u64 	%rd18, %rd17, %r37;
	or.b64  	%rd38, %rd38, %rd18;
	st.shared.u64 	[%r8+16], %rd38;
	add.s16 	%rs26, %rs26, 1;
$L__BB3_8:
	add.s16 	%rs7, %rs3, 1;
	st.shared.u32 	[%r9+4], %r59;
	and.b16  	%rs13, %rs3, 255;
	setp.eq.s16 	%p4, %rs3, 6;
	@%p4 bra 	$L__BB3_12;
	setp.ne.s16 	%p5, %rs13, 23;
	@%p5 bra 	$L__BB3_13;
	atom.global.add.u64 	%rd11, [%rd1], 1;
	setp.gt.s64 	%p7, %rd11, 99999999;
	@%p7 bra 	$L__BB3_21;
	shl.b64 	%rd30, %rd11, 4;
	add.s64 	%rd31, %rd1, %rd30;
	ld.shared.u64 	%rd32, [%r4];
	st.global.u64 	[%rd31+8], %rd32;
	ld.shared.u64 	%rd33, [%r4+8];
	st.global.u64 	[%rd31+16], %rd33;
	bra.uni 	$L__BB3_21;
$L__BB3_12:
	sub.s64 	%rd20, %rd39, %rd38;
	cvt.s64.s32 	%rd21, %r59;
	mad.lo.s64 	%rd22, %rd20, 131071, %rd21;
	mul.hi.u64 	%rd23, %rd22, 1125968630513921;
	sub.s64 	%rd24, %rd22, %rd23;
	shr.u64 	%rd25, %rd24, 1;
	add.s64 	%rd26, %rd25, %rd23;
	shr.u64 	%rd27, %rd26, 13;
	mul.lo.s64 	%rd28, %rd27, 16383;
	sub.s64 	%rd29, %rd22, %rd28;
	setp.ne.s64 	%p6, %rd29, %rd2;
	@%p6 bra 	$L__BB3_21;
$L__BB3_13:
	setp.eq.s64 	%p8, %rd38, 0;
	@%p8 bra 	$L__BB3_16;
	setp.lt.s16 	%p9, %rs3, 12;
	neg.s64 	%rd34, %rd38;
	and.b64  	%rd35, %rd38, %rd34;
	clz.b64 	%r42, %rd35;
	cvt.u16.u32 	%rs14, %r42;
	sub.s16 	%rs15, %rs3, %rs14;
	add.s16 	%rs8, %rs15, 39;
	and.b16  	%rs16, %rs8, 255;
	setp.lt.u16 	%p10, %rs16, 12;
	cvt.u32.u16 	%r43, %rs8;
	and.b32  	%r44, %r43, 255;
	mov.b32 	%r45, 1;
	shl.b32 	%r46, %r45, %r44;
	and.b32  	%r48, %r46, %r59;
	setp.ne.s32 	%p11, %r48, 0;
	and.pred  	%p12, %p10, %p11;
	setp.ne.s16 	%p13, %rs16, 0;
	or.pred  	%p14, %p9, %p13;
	and.pred  	%p15, %p12, %p14;
	not.pred 	%p16, %p15;
	@%p16 bra 	$L__BB3_16;
	st.shared.u8 	[%r6+-4], %rs7;
	st.shared.u8 	[%r6+-3], %rs8;
	mov.b16 	%rs17, 0;
	st.shared.u8 	[%r6+-2], %rs17;
	st.shared.u8 	[%r6+-1], %rs26;
	mov.u32 	%r62, %r5;
$L__BB3_16:
	setp.eq.s64 	%p17, %rd39, 0;
	@%p17 bra 	$L__BB3_19;
	setp.lt.s16 	%p18, %rs3, 12;
	neg.s64 	%rd36, %rd39;
	and.b64  	%rd37, %rd39, %rd36;
	clz.b64 	%r49, %rd37;
	cvt.u16.u32 	%rs18, %r49;
	sub.s16 	%rs19, %rs3, %rs18;
	add.s16 	%rs9, %rs19, 39;
	and.b16  	%rs20, %rs9, 255;
	setp.lt.u16 	%p19, %rs20, 12;
	cvt.u32.u16 	%r50, %rs9;
	and.b32  	%r51, %r50, 255;
	mov.b32 	%r52, 1;
	shl.b32 	%r53, %r52, %r51;
	and.b32  	%r55, %r53, %r59;
	setp.ne.s32 	%p20, %r55, 0;
	and.pred  	%p21, %p19, %p20;
	setp.ne.s16 	%p22, %rs20, 0;
	or.pred  	%p23, %p18, %p22;
	and.pred  	%p24, %p21, %p23;
	not.pred 	%p25, %p24;
	@%p25 bra 	$L__BB3_19;
	add.s32 	%r56, %r3, %r62;
	st.shared.u8 	[%r56], %rs7;
	st.shared.u8 	[%r56+1], %rs9;
	mov.b16 	%rs21, 1;
	st.shared.u8 	[%r56+2], %rs21;
	add.s32 	%r62, %r62, 4;
	st.shared.u8 	[%r56+3], %rs26;
$L__BB3_19:
	cvt.s16.s8 	%rs22, %rs26;
	setp.gt.s16 	%p26, %rs22, 11;
	@%p26 bra 	$L__BB3_21;
	add.s32 	%r57, %r3, %r62;
	st.shared.u8 	[%r57], %rs7;
	mov.b16 	%rs23, 255;
	st.shared.u8 	[%r57+1], %rs23;
	mov.b16 	%rs24, 1;
	st.shared.u8 	[%r57+2], %rs24;
	st.shared.u8 	[%r57+3], %rs26;
	st.shared.u8 	[%r57+4], %rs7;
	st.shared.u8 	[%r57+5], %rs23;
	mov.b16 	%rs25, 0;
	st.shared.u8 	[%r57+6], %rs25;
	add.s32 	%r62, %r62, 8;
	st.shared.u8 	[%r57+7], %rs26;
$L__BB3_21:
	setp.ne.s32 	%p27, %r62, 0;
	@%p27 bra 	$L__BB3_1;
	ret;

}
	// .globl	_Z7dfs_gpuILi15EEvPl
.visible .entry _Z7dfs_gpuILi15EEvPl(
	.param .u64 .ptr .align 1 _Z7dfs_gpuILi15EEvPl_param_0
)
{
	.reg .pred 	%p<28>;
	.reg .b16 	%rs<27>;
	.reg .b32 	%r<63>;
	.reg .b64 	%rd<40>;
	// demoted variable
	.shared .align 4 .b8 _ZZ7dfs_gpuILi15EEvPlE12availability[496];
	// demoted variable
	.shared .align 8 .b8 _ZZ7dfs_gpuILi15EEvPlE4open[1984];
	// demoted variable
	.shared .align 1 .b8 _ZZ7dfs_gpuILi15EEvPlE5stack[1440];
	// demoted variable
	.shared .align 8 .b8 _ZZ7dfs_gpuILi15EEvPlE11pgpualigned[64];
	ld.param.u64 	%rd12, [_Z7dfs_gpuILi15EEvPl_param_0];
	cvta.to.global.u64 	%rd1, %rd12;
	mov.u32 	%r20, %ctaid.x;
	shl.b32 	%r21, %r20, 2;
	mov.u32 	%r22, %tid.x;
	add.s32 	%r23, %r21, %r22;
	mov.u32 	%r24, _ZZ7dfs_gpuILi15EEvPlE12availability;
	mad.lo.s32 	%r1, %r22, 124, %r24;
	mov.u32 	%r25, _ZZ7dfs_gpuILi15EEvPlE4open;
	mad.lo.s32 	%r2, %r22, 496, %r25;
	mov.u32 	%r26, _ZZ7dfs_gpuILi15EEvPlE5stack;
	mad.lo.s32 	%r3, %r22, 360, %r26;
	shl.b32 	%r27, %r22, 4;
	mov.u32 	%r28, _ZZ7dfs_gpuILi15EEvPlE11pgpualigned;
	add.s32 	%r4, %r28, %r27;
	mov.b32 	%r29, 32767;
	st.shared.u32 	[%r1], %r29;
	mov.b64 	%rd13, 0;
	st.shared.u64 	[%r2], %rd13;
	st.shared.u64 	[%r2+8], %rd13;
	mov.b16 	%rs10, 0;
	st.shared.u8 	[%r3], %rs10;
	mov.b16 	%rs11, 255;
	st.shared.u8 	[%r3+1], %rs11;
	st.shared.u8 	[%r3+2], %rs10;
	st.shared.u8 	[%r3+3], %rs10;
	cvt.s64.s32 	%rd2, %r23;
	mov.b32 	%r62, 4;
$L__BB4_1:
	mov.u32 	%r5, %r62;
	add.s32 	%r6, %r3, %r5;
	ld.shared.u8 	%rs26, [%r6+-1];
	ld.shared.u8 	%rs12, [%r6+-2];
	ld.shared.s8 	%rs2, [%r6+-3];
	add.s32 	%r62, %r5, -4;
	ld.shared.s8 	%rs3, [%r6+-4];
	mul.wide.s16 	%r30, %rs3, 16;
	add.s32 	%r8, %r2, %r30;
	ld.shared.u64 	%rd38, [%r8];
	st.shared.u64 	[%r8+16], %rd38;
	ld.shared.u64 	%rd39, [%r8+8];
	st.shared.u64 	[%r8+24], %rd39;
	mul.wide.s16 	%r31, %rs3, 4;
	add.s32 	%r9, %r1, %r31;
	ld.shared.u32 	%r59, [%r9];
	setp.eq.s16 	%p1, %rs12, 0;
	@%p1 bra 	$L__BB4_5;
	setp.lt.s16 	%p2, %rs2, 0;
	@%p2 bra 	$L__BB4_4;
	cvt.s32.s16 	%r33, %rs2;
	add.s32 	%r34, %r4, %r33;
	st.shared.u8 	[%r34], %rs3;
	mov.b32 	%r35, 1;
	shl.b32 	%r36, %r35, %r33;
	xor.b32  	%r59, %r59, %r36;
	add.s64 	%rd16, %rd39, -1;
	and.b64  	%rd39, %rd16, %rd39;
	st.shared.u64 	[%r8+24], %rd39;
	bra.uni 	$L__BB4_8;
$L__BB4_4:
	cvt.s32.s16 	%r32, %rs3;
	mov.b64 	%rd14, 536870912;
	shr.u64 	%rd15, %rd14, %r32;
	or.b64  	%rd39, %rd39, %rd15;
	st.shared.u64 	[%r8+24], %rd39;
	add.s16 	%rs26, %rs26, 1;
	bra.uni 	$L__BB4_8;
$L__BB4_5:
	setp.lt.s16 	%p3, %rs2, 0;
	@%p3 bra 	$L__BB4_7;
	cvt.s32.s16 	%r38, %rs2;
	add.s32 	%r39, %r4, %r38;
	st.shared.u8 	[%r39], %rs3;
	mov.b32 	%r40, 1;
	shl.b32 	%r41, %r40, %r38;
	xor.b32  	%r59, %r59, %r41;
	add.s64 	%rd19, %rd38, -1;
	and.b64  	%rd38, %rd19, %rd38;
	st.shared.u64 	[%r8+16], %rd38;
	bra.uni 	$L__BB4_8;
$L__BB4_7:
	cvt.s32.s16 	%r37, %rs3;
	mov.b64 	%rd17, 536870912;
	shr.u64 	%rd18, %rd17, %r37;
	or.b64  	%rd38, %rd38, %rd18;
	st.shared.u64 	[%r8+16], %rd38;
	add.s16 	%rs26, %rs26, 1;
$L__BB4_8:
	add.s16 	%rs7, %rs3, 1;
	st.shared.u32 	[%r9+4], %r59;
	and.b16  	%rs13, %rs3, 255;
	setp.eq.s16 	%p4, %rs3, 9;
	@%p4 bra 	$L__BB4_12;
	setp.ne.s16 	%p5, %rs13, 29;
	@%p5 bra 	$L__BB4_13;
	atom.global.add.u64 	%rd11, [%rd1], 1;
	setp.gt.s64 	%p7, %rd11, 99999999;
	@%p7 bra 	$L__BB4_21;
	shl.b64 	%rd30, %rd11, 4;
	add.s64 	%rd31, %rd1, %rd30;
	ld.shared.u64 	%rd32, [%r4];
	st.global.u64 	[%rd31+8], %rd32;
	ld.shared.u64 	%rd33, [%r4+8];
	st.global.u64 	[%rd31+16], %rd33;
	bra.uni 	$L__BB4_21;
$L__BB4_12:
	sub.s64 	%rd20, %rd39, %rd38;
	cvt.s64.s32 	%rd21, %r59;
	mad.lo.s64 	%rd22, %rd20, 131071, %rd21;
	mul.hi.u64 	%rd23, %rd22, 1125968630513921;
	sub.s64 	%rd24, %rd22, %rd23;
	shr.u64 	%rd25, %rd24, 1;
	add.s64 	%rd26, %rd25, %rd23;
	shr.u64 	%rd27, %rd26, 13;
	mul.lo.s64 	%rd28, %rd27, 16383;
	sub.s64 	%rd29, %rd22, %rd28;
	setp.ne.s64 	%p6, %rd29, %rd2;
	@%p6 bra 	$L__BB4_21;
$L__BB4_13:
	setp.eq.s64 	%p8, %rd38, 0;
	@%p8 bra 	$L__BB4_16;
	setp.lt.s16 	%p9, %rs3, 15;
	neg.s64 	%rd34, %rd38;
	and.b64  	%rd35, %rd38, %rd34;
	clz.b64 	%r42, %rd35;
	cvt.u16.u32 	%rs14, %r42;
	sub.s16 	%rs15, %rs3, %rs14;
	add.s16 	%rs8, %rs15, 33;
	and.b16  	%rs16, %rs8, 255;
	setp.lt.u16 	%p10, %rs16, 15;
	cvt.u32.u16 	%r43, %rs8;
	and.b32  	%r44, %r43, 255;
	mov.b32 	%r45, 1;
	shl.b32 	%r46, %r45, %r44;
	and.b32  	%r48, %r46, %r59;
	setp.ne.s32 	%p11, %r48, 0;
	and.pred  	%p12, %p10, %p11;
	setp.ne.s16 	%p13, %rs16, 0;
	or.pred  	%p14, %p9, %p13;
	and.pred  	%p15, %p12, %p14;
	not.pred 	%p16, %p15;
	@%p16 bra 	$L__BB4_16;
	st.shared.u8 	[%r6+-4], %rs7;
	st.shared.u8 	[%r6+-3], %rs8;
	mov.b16 	%rs17, 0;
	st.shared.u8 	[%r6+-2], %rs17;
	st.shared.u8 	[%r6+-1], %rs26;
	mov.u32 	%r62, %r5;
$L__BB4_16:
	setp.eq.s64 	%p17, %rd39, 0;
	@%p17 bra 	$L__BB4_19;
	setp.lt.s16 	%p18, %rs3, 15;
	neg.s64 	%rd36, %rd39;
	and.b64  	%rd37, %rd39, %rd36;
	clz.b64 	%r49, %rd37;
	cvt.u16.u32 	%rs18, %r49;
	sub.s16 	%rs19, %rs3, %rs18;
	add.s16 	%rs9, %rs19, 33;
	and.b16  	%rs20, %rs9, 255;
	setp.lt.u16 	%p19, %rs20, 15;
	cvt.u32.u16 	%r50, %rs9;
	and.b32  	%r51, %r50, 255;
	mov.b32 	%r52, 1;
	shl.b32 	%r53, %r52, %r51;
	and.b32  	%r55, %r53, %r59;
	setp.ne.s32 	%p20, %r55, 0;
	and.pred  	%p21, %p19, %p20;
	setp.ne.s16 	%p22, %rs20, 0;
	or.pred  	%p23, %p18, %p22;
	and.pred  	%p24, %p21, %p23;
	not.pred 	%p25, %p24;
	@%p25 bra 	$L__BB4_19;
	add.s32 	%r56, %r3, %r62;
	st.shared.u8 	[%r56], %rs7;
	st.shared.u8 	[%r56+1], %rs9;
	mov.b16 	%rs21, 1;
	st.shared.u8 	[%r56+2], %rs21;
	add.s32 	%r62, %r62, 4;
	st.shared.u8 	[%r56+3], %rs26;
$L__BB4_19:
	cvt.s16.s8 	%rs22, %rs26;
	setp.gt.s16 	%p26, %rs22, 14;
	@%p26 bra 	$L__BB4_21;
	add.s32 	%r57, %r3, %r62;
	st.shared.u8 	[%r57], %rs7;
	mov.b16 	%rs23, 255;
	st.shared.u8 	[%r57+1], %rs23;
	mov.b16 	%rs24, 1;
	st.shared.u8 	[%r57+2], %rs24;
	st.shared.u8 	[%r57+3], %rs26;
	st.shared.u8 	[%r57+4], %rs7;
	st.shared.u8 	[%r57+5], %rs23;
	mov.b16 	%rs25, 0;
	st.shared.u8 	[%r57+6], %rs25;
	add.s32 	%r62, %r62, 8;
	st.shared.u8 	[%r57+7], %rs26;
$L__BB4_21:
	setp.ne.s32 	%p27, %r62, 0;
	@%p27 bra 	$L__BB4_1;
	ret;

}


// ===== COMPILED SASS (sm_100) =====

	.target	sm_100

	.elftype	@"ET_EXEC"


//--------------------- .note.nv.tkinfo           --------------------------
	.section	.note.nv.tkinfo,"",@"SHT_NOTE"
	.sectionflags	@"SHF_NOTE_NV_TKINFO"
	.tkinfo
        /*0018*/ 	.word	0x00000002
        /*0030*/ 	.string	""
        /*0030*/ 	.string	"ptxas"
        /*0030*/ 	.string	"Cuda compilation tools, release 13.0, V13.0.88"
        /*0030*/ 	.string	"Build cuda_13.0.r13.0/compiler.36424714_0"
        /*0030*/ 	.string	"-arch sm_100 -m 64 "



//--------------------- .note.nv.cuinfo           --------------------------
	.section	.note.nv.cuinfo,"",@"SHT_NOTE"
	.sectionflags	@"SHF_NOTE_NV_CUINFO"
        /*0018*/ 	.short	0x0002
        /*001a*/ 	.short	0x0064
        /*001c*/ 	.short	0x0082
	.zero		2


//--------------------- .nv.info                  --------------------------
	.section	.nv.info,"",@"SHT_CUDA_INFO"
	.align	4


	//----- nvinfo : EIATTR_REGCOUNT
	.align		4
        /*0000*/ 	.byte	0x04, 0x2f
        /*0002*/ 	.short	(.L_1 - .L_0)
	.align		4
.L_0:
        /*0004*/ 	.word	index@(_Z7dfs_gpuILi7EEvPl)
        /*0008*/ 	.word	0x0000001e


	//----- nvinfo : EIATTR_FRAME_SIZE
	.align		4
.L_1:
        /*000c*/ 	.byte	0x04, 0x11
        /*000e*/ 	.short	(.L_3 - .L_2)
	.align		4
.L_2:
        /*0010*/ 	.word	index@(_Z7dfs_gpuILi7EEvPl)
        /*0014*/ 	.word	0x00000000


	//----- nvinfo : EIATTR_REGCOUNT
	.align		4
.L_3:
        /*0018*/ 	.byte	0x04, 0x2f
        /*001a*/ 	.short	(.L_5 - .L_4)
	.align		4
.L_4:
        /*001c*/ 	.word	index@(_Z7dfs_gpuILi8EEvPl)
        /*0020*/ 	.word	0x0000001e


	//----- nvinfo : EIATTR_FRAME_SIZE
	.align		4
.L_5:
        /*0024*/ 	.byte	0x04, 0x11
        /*0026*/ 	.short	(.L_7 - .L_6)
	.align		4
.L_6:
        /*0028*/ 	.word	index@(_Z7dfs_gpuILi8EEvPl)
        /*002c*/ 	.word	0x00000000


	//----- nvinfo : EIATTR_REGCOUNT
	.align		4
.L_7:
        /*0030*/ 	.byte	0x04, 0x2f
        /*0032*/ 	.short	(.L_9 - .L_8)
	.align		4
.L_8:
        /*0034*/ 	.word	index@(_Z7dfs_gpuILi11EEvPl)
        /*0038*/ 	.word	0x0000001e


	//----- nvinfo : EIATTR_FRAME_SIZE
	.align		4
.L_9:
        /*003c*/ 	.byte	0x04, 0x11
        /*003e*/ 	.short	(.L_11 - .L_10)
	.align		4
.L_10:
        /*0040*/ 	.word	index@(_Z7dfs_gpuILi11EEvPl)
        /*0044*/ 	.word	0x00000000


	//----- nvinfo : EIATTR_REGCOUNT
	.align		4
.L_11:
        /*0048*/ 	.byte	0x04, 0x2f
        /*004a*/ 	.short	(.L_13 - .L_12)
	.align		4
.L_12:
        /*004c*/ 	.word	index@(_Z7dfs_gpuILi12EEvPl)
        /*0050*/ 	.word	0x0000001e


	//----- nvinfo : EIATTR_FRAME_SIZE
	.align		4
.L_13:
        /*0054*/ 	.byte	0x04, 0x11
        /*0056*/ 	.short	(.L_15 - .L_14)
	.align		4
.L_14:
        /*0058*/ 	.word	index@(_Z7dfs_gpuILi12EEvPl)
        /*005c*/ 	.word	0x00000000


	//----- nvinfo : EIATTR_REGCOUNT
	.align		4
.L_15:
        /*0060*/ 	.byte	0x04, 0x2f
        /*0062*/ 	.short	(.L_17 - .L_16)
	.align		4
.L_16:
        /*0064*/ 	.word	index@(_Z7dfs_gpuILi15EEvPl)
        /*0068*/ 	.word	0x0000001e


	//----- nvinfo : EIATTR_FRAME_SIZE
	.align		4
.L_17:
        /*006c*/ 	.byte	0x04, 0x11
        /*006e*/ 	.short	(.L_19 - .L_18)
	.align		4
.L_18:
        /*0070*/ 	.word	index@(_Z7dfs_gpuILi15EEvPl)
        /*0074*/ 	.word	0x00000000


	//----- nvinfo : EIATTR_MIN_STACK_SIZE
	.align		4
.L_19:
        /*0078*/ 	.byte	0x04, 0x12
        /*007a*/ 	.short	(.L_21 - .L_20)
	.align		4
.L_20:
        /*007c*/ 	.word	index@(_Z7dfs_gpuILi15EEvPl)
        /*0080*/ 	.word	0x00000000


	//----- nvinfo : EIATTR_MIN_STACK_SIZE
	.align		4
.L_21:
        /*0084*/ 	.byte	0x04, 0x12
        /*0086*/ 	.short	(.L_23 - .L_22)
	.align		4
.L_22:
        /*0088*/ 	.word	index@(_Z7dfs_gpuILi12EEvPl)
        /*008c*/ 	.word	0x00000000


	//----- nvinfo : EIATTR_MIN_STACK_SIZE
	.align		4
.L_23:
        /*0090*/ 	.byte	0x04, 0x12
        /*0092*/ 	.short	(.L_25 - .L_24)
	.align		4
.L_24:
        /*0094*/ 	.word	index@(_Z7dfs_gpuILi11EEvPl)
        /*0098*/ 	.word	0x00000000


	//----- nvinfo : EIATTR_MIN_STACK_SIZE
	.align		4
.L_25:
        /*009c*/ 	.byte	0x04, 0x12
        /*009e*/ 	.short	(.L_27 - .L_26)
	.align		4
.L_26:
        /*00a0*/ 	.word	index@(_Z7dfs_gpuILi8EEvPl)
        /*00a4*/ 	.word	0x00000000


	//----- nvinfo : EIATTR_MIN_STACK_SIZE
	.align		4
.L_27:
        /*00a8*/ 	.byte	0x04, 0x12
        /*00aa*/ 	.short	(.L_29 - .L_28)
	.align		4
.L_28:
        /*00ac*/ 	.word	index@(_Z7dfs_gpuILi7EEvPl)
        /*00b0*/ 	.word	0x00000000
.L_29:


//--------------------- .nv.compat                --------------------------
	.section	.nv.compat,"",@"SHT_CUDA_COMPAT_INFO"
	.align	4
        /*0000*/ 	.byte	0x02, 0x09, 0x00, 0x00, 0x02, 0x02, 0x01, 0x00, 0x02, 0x05, 0x05, 0x00, 0x03, 0x07, 0x01, 0x01
        /*0010*/ 	.byte	0x02, 0x03, 0x00, 0x00, 0x02, 0x06, 0x01, 0x00, 0x04, 0x0b, 0x08, 0x00, 0x09, 0x00, 0x00, 0x00
        /*0020*/ 	.byte	0x00, 0x00, 0x00, 0x00


//--------------------- .nv.info._Z7dfs_gpuILi15EEvPl --------------------------
	.section	.nv.info._Z7dfs_gpuILi15EEvPl,"",@"SHT_CUDA_INFO"
	.sectionflags	@""
	.align	4


	//----- nvinfo : EIATTR_CUDA_API_VERSION
	.align		4
        /*0000*/ 	.byte	0x04, 0x37
        /*0002*/ 	.short	(.L_31 - .L_30)
.L_30:
        /*0004*/ 	.word	0x00000082


	//----- nvinfo : EIATTR_KPARAM_INFO
	.align		4
.L_31:
        /*0008*/ 	.byte	0x04, 0x17
        /*000a*/ 	.short	(.L_33 - .L_32)
.L_32:
        /*000c*/ 	.word	0x00000000
        /*0010*/ 	.short	0x0000
        /*0012*/ 	.short	0x0000
        /*0014*/ 	.byte	0x00, 0xf5, 0x21, 0x00


	//----- nvinfo : EIATTR_SPARSE_MMA_MASK
	.align		4
.L_33:
        /*0018*/ 	.byte	0x03, 0x50
        /*001a*/ 	.short	0x0000


	//----- nvinfo : EIATTR_MAXREG_COUNT
	.align		4
        /*001c*/ 	.byte	0x03, 0x1b
        /*001e*/ 	.short	0x00ff


	//----- nvinfo : EIATTR_MERCURY_ISA_VERSION
	.align		4
        /*0020*/ 	.byte	0x03, 0x5f
        /*0022*/ 	.short	0x0101


	//----- nvinfo : EIATTR_INT_WARP_WIDE_INSTR_OFFSETS
	.align		4
        /*0024*/ 	.byte	0x04, 0x31
        /*0026*/ 	.short	(.L_35 - .L_34)


	//   ....[0]....
.L_34:
        /*0028*/ 	.word	0x00000650


	//   ....[1]....
        /*002c*/ 	.word	0x00000750


	//   ....[2]....
        /*0030*/ 	.word	0x00000760


	//----- nvinfo : EIATTR_VRC_CTA_INIT_COUNT
	.align		4
.L_35:
        /*0034*/ 	.byte	0x02, 0x4a
	.zero		1
	.zero		1


	//----- nvinfo : EIATTR_EXIT_INSTR_OFFSETS
	.align		4
        /*0038*/ 	.byte	0x04, 0x1c
        /*003a*/ 	.short	(.L_37 - .L_36)


	//   ....[0]....
.L_36:
        /*003c*/ 	.word	0x00000f00


	//----- nvinfo : EIATTR_CRS_STACK_SIZE
	.align		4
.L_37:
        /*0040*/ 	.byte	0x04, 0x1e
        /*0042*/ 	.short	(.L_39 - .L_38)
.L_38:
        /*0044*/ 	.word	0x00000000


	//----- nvinfo : EIATTR_CBANK_PARAM_SIZE
	.align		4
.L_39:
        /*0048*/ 	.byte	0x03, 0x19
        /*004a*/ 	.short	0x0008


	//----- nvinfo : EIATTR_PARAM_CBANK
	.align		4
        /*004c*/ 	.byte	0x04, 0x0a
        /*004e*/ 	.short	(.L_41 - .L_40)
	.align		4
.L_40:
        /*0050*/ 	.word	index@(.nv.constant0._Z7dfs_gpuILi15EEvPl)
        /*0054*/ 	.short	0x0380
        /*0056*/ 	.short	0x0008


	//----- nvinfo : EIATTR_SW_WAR
	.align		4
.L_41:
        /*0058*/ 	.byte	0x04, 0x36
        /*005a*/ 	.short	(.L_43 - .L_42)
.L_42:
        /*005c*/ 	.word	0x00000008
.L_43:


//--------------------- .nv.info._Z7dfs_gpuILi12EEvPl --------------------------
	.section	.nv.info._Z7dfs_gpuILi12EEvPl,"",@"SHT_CUDA_INFO"
	.sectionflags	@""
	.align	4


	//----- nvinfo : EIATTR_CUDA_API_VERSION
	.align		4
        /*0000*/ 	.byte	0x04, 0x37
        /*0002*/ 	.short	(.L_45 - .L_44)
.L_44:
        /*0004*/ 	.word	0x00000082


	//----- nvinfo : EIATTR_KPARAM_INFO
	.align		4
.L_45:
        /*0008*/ 	.byte	0x04, 0x17
        /*000a*/ 	.short	(.L_47 - .L_46)
.L_46:
        /*000c*/ 	.word	0x00000000
        /*0010*/ 	.short	0x0000
        /*0012*/ 	.short	0x0000
        /*0014*/ 	.byte	0x00, 0xf5, 0x21, 0x00


	//----- nvinfo : EIATTR_SPARSE_MMA_MASK
	.align		4
.L_47:
        /*0018*/ 	.byte	0x03, 0x50
        /*001a*/ 	.short	0x0000


	//----- nvinfo : EIATTR_MAXREG_COUNT
	.align		4
        /*001c*/ 	.byte	0x03, 0x1b
        /*001e*/ 	.short	0x00ff


	//----- nvinfo : EIATTR_MERCURY_ISA_VERSION
	.align		4
        /*0020*/ 	.byte	0x03, 0x5f
        /*0022*/ 	.short	0x0101


	//----- nvinfo : EIATTR_INT_WARP_WIDE_INSTR_OFFSETS
	.align		4
        /*0024*/ 	.byte	0x04, 0x31
        /*0026*/ 	.short	(.L_49 - .L_48)


	//   ....[0]....
.L_48:
        /*0028*/ 	.word	0x00000650


	//   ....[1]....
        /*002c*/ 	.word	0x00000750


	//   ....[2]....
        /*0030*/ 	.word	0x00000760


	//----- nvinfo : EIATTR_VRC_CTA_INIT_COUNT
	.align		4
.L_49:
        /*0034*/ 	.byte	0x02, 0x4a
	.zero		1
	.zero		1


	//----- nvinfo : EIATTR_EXIT_INSTR_OFFSETS
	.align		4
        /*0038*/ 	.byte	0x04, 0x1c
        /*003a*/ 	.short	(.L_51 - .L_50)


	//   ....[0]....
.L_50:
        /*003c*/ 	.word	0x00000f00


	//----- nvinfo : EIATTR_CRS_STACK_SIZE
	.align		4
.L_51:
        /*0040*/ 	.byte	0x04, 0x1e
        /*0042*/ 	.short	(.L_53 - .L_52)
.L_52:
        /*0044*/ 	.word	0x00000000


	//----- nvinfo : EIATTR_CBANK_PARAM_SIZE
	.align		4
.L_53:
        /*0048*/ 	.byte	0x03, 0x19
        /*004a*/ 	.short	0x0008


	//----- nvinfo : EIATTR_PARAM_CBANK
	.align		4
        /*004c*/ 	.byte	0x04, 0x0a
        /*004e*/ 	.short	(.L_55 - .L_54)
	.align		4
.L_54:
        /*0050*/ 	.word	index@(.nv.constant0._Z7dfs_gpuILi12EEvPl)
        /*0054*/ 	.short	0x0380
        /*0056*/ 	.short	0x0008


	//----- nvinfo : EIATTR_SW_WAR
	.align		4
.L_55:
        /*0058*/ 	.byte	0x04, 0x36
        /*005a*/ 	.short	(.L_57 - .L_56)
.L_56:
        /*005c*/ 	.word	0x00000008
.L_57:


//--------------------- .nv.info._Z7dfs_gpuILi11EEvPl --------------------------
	.section	.nv.info._Z7dfs_gpuILi11EEvPl,"",@"SHT_CUDA_INFO"
	.sectionflags	@""
	.align	4


	//----- nvinfo : EIATTR_CUDA_API_VERSION
	.align		4
        /*0000*/ 	.byte	0x04, 0x37
        /*0002*/ 	.short	(.L_59 - .L_58)
.L_58:
        /*0004*/ 	.word	0x00000082


	//----- nvinfo : EIATTR_KPARAM_INFO
	.align		4
.L_59:
        /*0008*/ 	.byte	0x04, 0x17
        /*000a*/ 	.short	(.L_61 - .L_60)
.L_60:
        /*000c*/ 	.word	0x00000000
        /*0010*/ 	.short	0x0000
        /*0012*/ 	.short	0x0000
        /*0014*/ 	.byte	0x00, 0xf5, 0x21, 0x00


	//----- nvinfo : EIATTR_SPARSE_MMA_MASK
	.align		4
.L_61:
        /*0018*/ 	.byte	0x03, 0x50
        /*001a*/ 	.short	0x0000


	//----- nvinfo : EIATTR_MAXREG_COUNT
	.align		4
        /*001c*/ 	.byte	0x03, 0x1b
        /*001e*/ 	.short	0x00ff


	//----- nvinfo : EIATTR_MERCURY_ISA_VERSION
	.align		4
        /*0020*/ 	.byte	0x03, 0x5f
        /*0022*/ 	.short	0x0101


	//----- nvinfo : EIATTR_INT_WARP_WIDE_INSTR_OFFSETS
	.align		4
        /*0024*/ 	.byte	0x04, 0x31
        /*0026*/ 	.short	(.L_63 - .L_62)


	//   ....[0]....
.L_62:
        /*0028*/ 	.word	0x00000650


	//   ....[1]....
        /*002c*/ 	.word	0x00000750


	//   ....[2]....
        /*0030*/ 	.word	0x00000760


	//----- nvinfo : EIATTR_VRC_CTA_INIT_COUNT
	.align		4
.L_63:
        /*0034*/ 	.byte	0x02, 0x4a
	.zero		1
	.zero		1


	//----- nvinfo : EIATTR_EXIT_INSTR_OFFSETS
	.align		4
        /*0038*/ 	.byte	0x04, 0x1c
        /*003a*/ 	.short	(.L_65 - .L_64)


	//   ....[0]....
.L_64:
        /*003c*/ 	.word	0x00000f00


	//----- nvinfo : EIATTR_CRS_STACK_SIZE
	.align		4
.L_65:
        /*0040*/ 	.byte	0x04, 0x1e
        /*0042*/ 	.short	(.L_67 - .L_66)
.L_66:
        /*0044*/ 	.word	0x00000000


	//----- nvinfo : EIATTR_CBANK_PARAM_SIZE
	.align		4
.L_67:
        /*0048*/ 	.byte	0x03, 0x19
        /*004a*/ 	.short	0x0008


	//----- nvinfo : EIATTR_PARAM_CBANK
	.align		4
        /*004c*/ 	.byte	0x04, 0x0a
        /*004e*/ 	.short	(.L_69 - .L_68)
	.align		4
.L_68:
        /*0050*/ 	.word	index@(.nv.constant0._Z7dfs_gpuILi11EEvPl)
        /*0054*/ 	.short	0x0380
        /*0056*/ 	.short	0x0008


	//----- nvinfo : EIATTR_SW_WAR
	.align		4
.L_69:
        /*0058*/ 	.byte	0x04, 0x36
        /*005a*/ 	.short	(.L_71 - .L_70)
.L_70:
        /*005c*/ 	.word	0x00000008
.L_71:


//--------------------- .nv.info._Z7dfs_gpuILi8EEvPl --------------------------
	.section	.nv.info._Z7dfs_gpuILi8EEvPl,"",@"SHT_CUDA_INFO"
	.sectionflags	@""
	.align	4


	//----- nvinfo : EIATTR_CUDA_API_VERSION
	.align		4
        /*0000*/ 	.byte	0x04, 0x37
        /*0002*/ 	.short	(.L_73 - .L_72)
.L_72:
        /*0004*/ 	.word	0x00000082


	//----- nvinfo : EIATTR_KPARAM_INFO
	.align		4
.L_73:
        /*0008*/ 	.byte	0x04, 0x17
        /*000a*/ 	.short	(.L_75 - .L_74)
.L_74:
        /*000c*/ 	.word	0x00000000
        /*0010*/ 	.short	0x0000
        /*0012*/ 	.short	0x0000
        /*0014*/ 	.byte	0x00, 0xf5, 0x21, 0x00


	//----- nvinfo : EIATTR_SPARSE_MMA_MASK
	.align		4
.L_75:
        /*0018*/ 	.byte	0x03, 0x50
        /*001a*/ 	.short	0x0000


	//----- nvinfo : EIATTR_MAXREG_COUNT
	.align		4
        /*001c*/ 	.byte	0x03, 0x1b
        /*001e*/ 	.short	0x00ff


	//----- nvinfo : EIATTR_MERCURY_ISA_VERSION
	.align		4
        /*0020*/ 	.byte	0x03, 0x5f
        /*0022*/ 	.short	0x0101


	//----- nvinfo : EIATTR_INT_WARP_WIDE_INSTR_OFFSETS
	.align		4
        /*0024*/ 	.byte	0x04, 0x31
        /*0026*/ 	.short	(.L_77 - .L_76)


	//   ....[0]....
.L_76:
        /*0028*/ 	.word	0x00000650


	//   ....[1]....
        /*002c*/ 	.word	0x00000750


	//   ....[2]....
        /*0030*/ 	.word	0x00000760


	//----- nvinfo : EIATTR_VRC_CTA_INIT_COUNT
	.align		4
.L_77:
        /*0034*/ 	.byte	0x02, 0x4a
	.zero		1
	.zero		1


	//----- nvinfo : EIATTR_EXIT_INSTR_OFFSETS
	.align		4
        /*0038*/ 	.byte	0x04, 0x1c
        /*003a*/ 	.short	(.L_79 - .L_78)


	//   ....[0]....
.L_78:
        /*003c*/ 	.word	0x00000ef0


	//----- nvinfo : EIATTR_CRS_STACK_SIZE
	.align		4
.L_79:
        /*0040*/ 	.byte	0x04, 0x1e
        /*0042*/ 	.short	(.L_81 - .L_80)
.L_80:
        /*0044*/ 	.word	0x00000000


	//----- nvinfo : EIATTR_CBANK_PARAM_SIZE
	.align		4
.L_81:
        /*0048*/ 	.byte	0x03, 0x19
        /*004a*/ 	.short	0x0008


	//----- nvinfo : EIATTR_PARAM_CBANK
	.align		4
        /*004c*/ 	.byte	0x04, 0x0a
        /*004e*/ 	.short	(.L_83 - .L_82)
	.align		4
.L_82:
        /*0050*/ 	.word	index@(.nv.constant0._Z7dfs_gpuILi8EEvPl)
        /*0054*/ 	.short	0x0380
        /*0056*/ 	.short	0x0008


	//----- nvinfo : EIATTR_SW_WAR
	.align		4
.L_83:
        /*0058*/ 	.byte	0x04, 0x36
        /*005a*/ 	.short	(.L_85 - .L_84)
.L_84:
        /*005c*/ 	.word	0x00000008
.L_85:


//--------------------- .nv.info._Z7dfs_gpuILi7EEvPl --------------------------
	.section	.nv.info._Z7dfs_gpuILi7EEvPl,"",@"SHT_CUDA_INFO"
	.sectionflags	@""
	.align	4


	//----- nvinfo : EIATTR_CUDA_API_VERSION
	.align		4
        /*0000*/ 	.byte	0x04, 0x37
        /*0002*/ 	.short	(.L_87 - .L_86)
.L_86:
        /*0004*/ 	.word	0x00000082


	//----- nvinfo : EIATTR_KPARAM_INFO
	.align		4
.L_87:
        /*0008*/ 	.byte	0x04, 0x17
        /*000a*/ 	.short	(.L_89 - .L_88)
.L_88:
        /*000c*/ 	.word	0x00000000
        /*0010*/ 	.short	0x0000
        /*0012*/ 	.short	0x0000
        /*0014*/ 	.byte	0x00, 0xf5, 0x21, 0x00


	//----- nvinfo : EIATTR_SPARSE_MMA_MASK
	.align		4
.L_89:
        /*0018*/ 	.byte	0x03, 0x50
        /*001a*/ 	.short	0x0000


	//----- nvinfo : EIATTR_MAXREG_COUNT
	.align		4
        /*001c*/ 	.byte	0x03, 0x1b
        /*001e*/ 	.short	0x00ff


	//----- nvinfo : EIATTR_MERCURY_ISA_VERSION
	.align		4
        /*0020*/ 	.byte	0x03, 0x5f
        /*0022*/ 	.short	0x0101


	//----- nvinfo : EIATTR_INT_WARP_WIDE_INSTR_OFFSETS
	.align		4
        /*0024*/ 	.byte	0x04, 0x31
        /*0026*/ 	.short	(.L_91 - .L_90)


	//   ....[0]....
.L_90:
        /*0028*/ 	.word	0x00000650


	//   ....[1]....
        /*002c*/ 	.word	0x00000750


	//   ....[2]....
        /*0030*/ 	.word	0x00000760


	//----- nvinfo : EIATTR_VRC_CTA_INIT_COUNT
	.align		4
.L_91:
        /*0034*/ 	.byte	0x02, 0x4a
	.zero		1
	.zero		1


	//----- nvinfo : EIATTR_EXIT_INSTR_OFFSETS
	.align		4
        /*0038*/ 	.byte	0x04, 0x1c
        /*003a*/ 	.short	(.L_93 - .L_92)


	//   ....[0]....
.L_92:
        /*003c*/ 	.word	0x00000ef0


	//----- nvinfo : EIATTR_CRS_STACK_SIZE
	.align		4
.L_93:
        /*0040*/ 	.byte	0x04, 0x1e
        /*0042*/ 	.short	(.L_95 - .L_94)
.L_94:
        /*0044*/ 	.word	0x00000000


	//----- nvinfo : EIATTR_CBANK_PARAM_SIZE
	.align		4
.L_95:
        /*0048*/ 	.byte	0x03, 0x19
        /*004a*/ 	.short	0x0008


	//----- nvinfo : EIATTR_PARAM_CBANK
	.align		4
        /*004c*/ 	.byte	0x04, 0x0a
        /*004e*/ 	.short	(.L_97 - .L_96)
	.align		4
.L_96:
        /*0050*/ 	.word	index@(.nv.constant0._Z7dfs_gpuILi7EEvPl)
        /*0054*/ 	.short	0x0380
        /*0056*/ 	.short	0x0008


	//----- nvinfo : EIATTR_SW_WAR
	.align		4
.L_97:
        /*0058*/ 	.byte	0x04, 0x36
        /*005a*/ 	.short	(.L_99 - .L_98)
.L_98:
        /*005c*/ 	.word	0x00000008
.L_99:


//--------------------- .nv.callgraph             --------------------------
	.section	.nv.callgraph,"",@"SHT_CUDA_CALLGRAPH"
	.align	4
	.sectionentsize	8
	.align		4
        /*0000*/ 	.word	0x00000000
	.align		4
        /*0004*/ 	.word	0xffffffff
	.align		4
        /*0008*/ 	.word	0x00000000
	.align		4
        /*000c*/ 	.word	0xfffffffe
	.align		4
        /*0010*/ 	.word	0x00000000
	.align		4
        /*0014*/ 	.word	0xfffffffd
	.align		4
        /*0018*/ 	.word	0x00000000
	.align		4
        /*001c*/ 	.word	0xfffffffc


//--------------------- .text._Z7dfs_gpuILi15EEvPl --------------------------
	.section	.text._Z7dfs_gpuILi15EEvPl,"ax",@progbits
	.align	128
        .global         _Z7dfs_gpuILi15EEvPl
        .type           _Z7dfs_gpuILi15EEvPl,@function
        .size           _Z7dfs_gpuILi15EEvPl,(.L_x_80 - _Z7dfs_gpuILi15EEvPl)
        .other          _Z7dfs_gpuILi15EEvPl,@"STO_CUDA_ENTRY STV_DEFAULT"
_Z7dfs_gpuILi15EEvPl:
.text._Z7dfs_gpuILi15EEvPl:
[----:B------:R-:W-:Y:S01]  /*0000*/  LDC R1, c[0x0][0x37c] ;  /* 0x0000df00ff017b82 */ /* 0x000fe20000000800 */
[----:B------:R-:W0:Y:S01]  /*0010*/  S2R R9, SR_CgaCtaId ;  /* 0x0000000000097919 */ /* 0x000e220000008800 */
[----:B------:R-:W-:Y:S01]  /*0020*/  MOV R0, 0x400 ;  /* 0x0000040000007802 */ /* 0x000fe20000000f00 */
[----:B------:R-:W-:Y:S01]  /*0030*/  IMAD.MOV.U32 R8, RZ, RZ, 0x7fff ;  /* 0x00007fffff087424 */ /* 0x000fe200078e00ff */
[----:B------:R-:W1:Y:S01]  /*0040*/  LDCU.64 UR8, c[0x0][0x358] ;  /* 0x00006b00ff0877ac */ /* 0x000e620008000a00 */
[----:B------:R-:W2:Y:S01]  /*0050*/  S2R R11, SR_TID.X ;  /* 0x00000000000b7919 */ /* 0x000ea20000002100 */
[----:B------:R-:W-:Y:S02]  /*0060*/  IMAD.MOV.U32 R10, RZ, RZ, 0xff ;  /* 0x000000ffff0a7424 */ /* 0x000fe400078e00ff */
[C---:B------:R-:W-:Y:S01]  /*0070*/  VIADD R2, R0.reuse, 0x1f0 ;  /* 0x000001f000027836 */ /* 0x040fe20000000000 */
[----:B------:R-:W3:Y:S01]  /*0080*/  S2R R4, SR_CTAID.X ;  /* 0x0000000000047919 */ /* 0x000ee20000002500 */
[C---:B------:R-:W-:Y:S01]  /*0090*/  VIADD R3, R0.reuse, 0x9b0 ;  /* 0x000009b000037836 */ /* 0x040fe20000000000 */
[----:B------:R-:W4:Y:S01]  /*00a0*/  LDCU.64 UR10, c[0x0][0x380] ;  /* 0x00007000ff0a77ac */ /* 0x000f220008000a00 */
[C---:B0-----:R-:W-:Y:S01]  /*00b0*/  LEA R7, R9.reuse, R0, 0x18 ;  /* 0x0000000009077211 */ /* 0x041fe200078ec0ff */
[----:B------:R-:W-:Y:S01]  /*00c0*/  VIADD R0, R0, 0xf50 ;  /* 0x00000f5000007836 */ /* 0x000fe20000000000 */
[----:B------:R-:W-:-:S02]  /*00d0*/  LEA R2, R9, R2, 0x18 ;  /* 0x0000000209027211 */ /* 0x000fc400078ec0ff */
[----:B------:R-:W-:Y:S01]  /*00e0*/  LEA R3, R9, R3, 0x18 ;  /* 0x0000000309037211 */ /* 0x000fe200078ec0ff */
[----:B--2---:R-:W-:Y:S01]  /*00f0*/  IMAD R7, R11, 0x7c, R7 ;  /* 0x0000007c0b077824 */ /* 0x004fe200078e0207 */
[----:B------:R-:W-:Y:S01]  /*0100*/  LEA R0, R9, R0, 0x18 ;  /* 0x0000000009007211 */ /* 0x000fe200078ec0ff */
[C---:B------:R-:W-:Y:S02]  /*0110*/  IMAD R6, R11.reuse, 0x1f0, R2 ;  /* 0x000001f00b067824 */ /* 0x040fe400078e0202 */
[C---:B------:R-:W-:Y:S01]  /*0120*/  IMAD R5, R11.reuse, 0x168, R3 ;  /* 0x000001680b057824 */ /* 0x040fe200078e0203 */
[----:B------:R0:W-:Y:S01]  /*0130*/  STS [R7], R8 ;  /* 0x0000000807007388 */ /* 0x0001e20000000800 */
[----:B---3--:R-:W-:Y:S02]  /*0140*/  IMAD R4, R4, 0x4, R11 ;  /* 0x0000000404047824 */ /* 0x008fe400078e020b */
[----:B------:R-:W-:Y:S01]  /*0150*/  IMAD R3, R11, 0x10, R0 ;  /* 0x000000100b037824 */ /* 0x000fe200078e0200 */
[----:B------:R0:W-:Y:S01]  /*0160*/  STS.128 [R6], RZ ;  /* 0x000000ff06007388 */ /* 0x0001e20000000c00 */
[----:B------:R-:W-:Y:S01]  /*0170*/  IMAD.MOV.U32 R2, RZ, RZ, 0x4 ;  /* 0x00000004ff027424 */ /* 0x000fe200078e00ff */
[----:B------:R-:W-:-:S02]  /*0180*/  SHF.R.S32.HI R0, RZ, 0x1f, R4 ;  /* 0x0000001fff007819 */ /* 0x000fc40000011404 */
[----:B------:R0:W-:Y:S04]  /*0190*/  STS.U8 [R5+0x1], R10 ;  /* 0x0000010a05007388 */ /* 0x0001e80000000000 */
[----:B------:R0:W-:Y:S04]  /*01a0*/  STS.U8 [R5], RZ ;  /* 0x000000ff05007388 */ /* 0x0001e80000000000 */
[----:B------:R0:W-:Y:S04]  /*01b0*/  STS.U8 [R5+0x2], RZ ;  /* 0x000002ff05007388 */ /* 0x0001e80000000000 */
[----:B-1--4-:R0:W-:Y:S02]  /*01c0*/  STS.U8 [R5+0x3], RZ ;  /* 0x000003ff05007388 */ /* 0x0121e40000000000 */
.L_x_14:
[----:B01----:R-:W-:Y:S01]  /*01d0*/  IMAD.IADD R8, R5, 0x1, R2 ;  /* 0x0000000105087824 */ /* 0x003fe200078e0202 */
[----:B------:R-:W-:Y:S04]  /*01e0*/  BSSY.RECONVERGENT B0, `(.L_x_0) ;  /* 0x000003b000007945 */ /* 0x000fe80003800200 */
[----:B---3--:R-:W0:Y:S04]  /*01f0*/  LDS.S8 R9, [R8+-0x4] ;  /* 0xfffffc0008097984 */ /* 0x008e280000000200 */
[----:B------:R-:W1:Y:S04]  /*0200*/  LDS.U8 R11, [R8+-0x2] ;  /* 0xfffffe00080b7984 */ /* 0x000e680000000000 */
[----:B------:R-:W-:Y:S04]  /*0210*/  LDS.U8 R25, [R8+-0x1] ;  /* 0xffffff0008197984 */ /* 0x000fe80000000000 */
[----:B------:R-:W-:Y:S01]  /*0220*/  LDS.S8 R14, [R8+-0x3] ;  /* 0xfffffd00080e7984 */ /* 0x000fe20000000200 */
[----:B0-2-4-:R-:W-:-:S02]  /*0230*/  IMAD R17, R9, 0x10, R6 ;  /* 0x0000001009117824 */ /* 0x015fc400078e0206 */
[----:B------:R-:W-:Y:S01]  /*0240*/  IMAD R15, R9, 0x4, R7 ;  /* 0x00000004090f7824 */ /* 0x000fe200078e0207 */
[----:B-1----:R-:W-:Y:S02]  /*0250*/  ISETP.NE.AND P0, PT, R11, RZ, PT ;  /* 0x000000ff0b00720c */ /* 0x002fe40003f05270 */
[----:B------:R-:W0:Y:S01]  /*0260*/  LDS.64 R18, [R17] ;  /* 0x0000000011127984 */ /* 0x000e220000000a00 */
[----:B------:R-:W-:Y:S02]  /*0270*/  IMAD.MOV.U32 R11, RZ, RZ, R2 ;  /* 0x000000ffff0b7224 */ /* 0x000fe400078e0002 */
[----:B------:R-:W-:Y:S01]  /*0280*/  VIADD R2, R2, 0xfffffffc ;  /* 0xfffffffc02027836 */ /* 0x000fe20000000000 */
[----:B------:R-:W1:Y:S04]  /*0290*/  LDS.64 R12, [R17+0x8] ;  /* 0x00000800110c7984 */ /* 0x000e680000000a00 */
[----:B0-----:R0:W-:Y:S01]  /*02a0*/  STS.64 [R17+0x10], R18 ;  /* 0x0000101211007388 */ /* 0x0011e20000000a00 */
[----:B------:R-:W-:-:S02]  /*02b0*/  IMAD.MOV.U32 R20, RZ, RZ, R18 ;  /* 0x000000ffff147224 */ /* 0x000fc400078e0012 */
[----:B------:R-:W-:Y:S01]  /*02c0*/  IMAD.MOV.U32 R21, RZ, RZ, R19 ;  /* 0x000000ffff157224 */ /* 0x000fe200078e0013 */
[----:B-1----:R0:W-:Y:S01]  /*02d0*/  STS.64 [R17+0x18], R12 ;  /* 0x0000180c11007388 */ /* 0x0021e20000000a00 */
[----:B------:R-:W-:Y:S02]  /*02e0*/  IMAD.MOV.U32 R22, RZ, RZ, R12 ;  /* 0x000000ffff167224 */ /* 0x000fe400078e000c */
[----:B------:R-:W-:Y:S01]  /*02f0*/  IMAD.MOV.U32 R23, RZ, RZ, R13 ;  /* 0x000000ffff177224 */ /* 0x000fe200078e000d */
[----:B------:R0:W1:Y:S01]  /*0300*/  LDS R10, [R15] ;  /* 0x000000000f0a7984 */ /* 0x0000620000000800 */
[----:B------:R-:W-:Y:S05]  /*0310*/  @!P0 BRA `(.L_x_1) ;  /* 0x0000000000508947 */ /* 0x000fea0003800000 */
[----:B------:R-:W-:-:S13]  /*0320*/  ISETP.GE.AND P0, PT, R14, RZ, PT ;  /* 0x000000ff0e00720c */ /* 0x000fda0003f06270 */
[----:B------:R-:W-:Y:S05]  /*0330*/  @!P0 BRA `(.L_x_2) ;  /* 0x00000000002c8947 */ /* 0x000fea0003800000 */
[----:B0-----:R-:W-:Y:S01]  /*0340*/  IADD3 R13, P0, PT, R22, -0x1, RZ ;  /* 0xffffffff160d7810 */ /* 0x001fe20007f1e0ff */
[----:B------:R-:W-:-:S03]  /*0350*/  IMAD.IADD R12, R3, 0x1, R14 ;  /* 0x00000001030c7824 */ /* 0x000fc600078e020e */
[----:B------:R-:W-:Y:S02]  /*0360*/  IADD3.X R16, PT, PT, R23, -0x1, RZ, P0, !PT ;  /* 0xffffffff17107810 */ /* 0x000fe400007fe4ff */
[----:B------:R-:W-:Y:S01]  /*0370*/  LOP3.LUT R22, R13, R22, RZ, 0xc0, !PT ;  /* 0x000000160d167212 */ /* 0x000fe200078ec0ff */
[----:B------:R0:W-:Y:S01]  /*0380*/  STS.U8 [R12], R9 ;  /* 0x000000090c007388 */ /* 0x0001e20000000000 */
[----:B------:R-:W-:Y:S01]  /*0390*/  LOP3.LUT R23, R16, R23, RZ, 0xc0, !PT ;  /* 0x0000001710177212 */ /* 0x000fe200078ec0ff */
[----:B------:R-:W-:-:S04]  /*03a0*/  IMAD.MOV.U32 R13, RZ, RZ, 0x1 ;  /* 0x00000001ff0d7424 */ /* 0x000fc800078e00ff */
[----:B------:R0:W-:Y:S01]  /*03b0*/  STS.64 [R17+0x18], R22 ;  /* 0x0000181611007388 */ /* 0x0001e20000000a00 */
[----:B------:R-:W-:-:S04]  /*03c0*/  SHF.L.U32 R13, R13, R14, RZ ;  /* 0x0000000e0d0d7219 */ /* 0x000fc800000006ff */
[----:B-1----:R-:W-:Y:S01]  /*03d0*/  LOP3.LUT R10, R10, R13, RZ, 0x3c, !PT ;  /* 0x0000000d0a0a7212 */ /* 0x002fe200078e3cff */
[----:B------:R-:W-:Y:S06]  /*03e0*/  BRA `(.L_x_3) ;  /* 0x0000000000687947 */ /* 0x000fec0003800000 */
.L_x_2:
[----:B------:R-:W-:Y:S01]  /*03f0*/  UMOV UR4, 0x20000000 ;  /* 0x2000000000047882 */ /* 0x000fe20000000000 */
[----:B------:R-:W-:Y:S02]  /*0400*/  VIADD R25, R25, 0x1 ;  /* 0x0000000119197836 */ /* 0x000fe40000000000 */
[----:B0-----:R-:W-:-:S05]  /*0410*/  IMAD.U32 R12, RZ, RZ, UR4 ;  /* 0x00000004ff0c7e24 */ /* 0x001fca000f8e00ff */
[----:B------:R-:W-:-:S04]  /*0420*/  SHF.R.U64 R13, R12, R9, RZ ;  /* 0x000000090c0d7219 */ /* 0x000fc800000012ff */
[----:B------:R-:W-:-:S05]  /*0430*/  LOP3.LUT R22, R22, R13, RZ, 0xfc, !PT ;  /* 0x0000000d16167212 */ /* 0x000fca00078efcff */
[----:B------:R2:W-:Y:S01]  /*0440*/  STS.64 [R17+0x18], R22 ;  /* 0x0000181611007388 */ /* 0x0005e20000000a00 */
[----:B------:R-:W-:Y:S05]  /*0450*/  BRA `(.L_x_3) ;  /* 0x00000000004c7947 */ /* 0x000fea0003800000 */
.L_x_1:
        /* <DEDUP_REMOVED lines=13> */
.L_x_4:
[----:B------:R-:W-:Y:S01]  /*0530*/  UMOV UR4, 0x20000000 ;  /* 0x2000000000047882 */ /* 0x000fe20000000000 */
[----:B------:R-:W-:Y:S02]  /*0540*/  VIADD R25, R25, 0x1 ;  /* 0x0000000119197836 */ /* 0x000fe40000000000 */
[----:B0-----:R-:W-:-:S05]  /*0550*/  IMAD.U32 R12, RZ, RZ, UR4 ;  /* 0x00000004ff0c7e24 */ /* 0x001fca000f8e00ff */
[----:B------:R-:W-:-:S04]  /*0560*/  SHF.R.U64 R13, R12, R9, RZ ;  /* 0x000000090c0d7219 */ /* 0x000fc800000012ff */
[----:B------:R-:W-:-:S05]  /*0570*/  LOP3.LUT R20, R20, R13, RZ, 0xfc, !PT ;  /* 0x0000000d14147212 */ /* 0x000fca00078efcff */
[----:B------:R4:W-:Y:S02]  /*0580*/  STS.64 [R17+0x10], R20 ;  /* 0x0000101411007388 */ /* 0x0009e40000000a00 */
.L_x_3:
[----:B------:R-:W-:Y:S05]  /*0590*/  BSYNC.RECONVERGENT B0 ;  /* 0x0000000000007941 */ /* 0x000fea0003800200 */
.L_x_0:
[----:B-1----:R1:W-:Y:S01]  /*05a0*/  STS [R15+0x4], R10 ;  /* 0x0000040a0f007388 */ /* 0x0023e20000000800 */
[C---:B------:R-:W-:Y:S01]  /*05b0*/  ISETP.NE.AND P0, PT, R9.reuse, 0x9, PT ;  /* 0x000000090900780c */ /* 0x040fe20003f05270 */
[----:B------:R-:W-:Y:S04]  /*05c0*/  BSSY.RECONVERGENT B1, `(.L_x_5) ;  /* 0x0000091000017945 */ /* 0x000fe80003800200 */
[----:B------:R-:W-:Y:S01]  /*05d0*/  BSSY.RELIABLE B0, `(.L_x_6) ;  /* 0x0000042000007945 */ /* 0x000fe20003800100 */
[----:B------:R-:W-:-:S07]  /*05e0*/  VIADD R27, R9, 0x1 ;  /* 0x00000001091b7836 */ /* 0x000fce0000000000 */
[----:B-1----:R-:W-:Y:S05]  /*05f0*/  @!P0 BRA `(.L_x_7) ;  /* 0x0000000000888947 */ /* 0x002fea0003800000 */
[----:B0-----:R-:W-:-:S04]  /*0600*/  LOP3.LUT R12, R9, 0xff, RZ, 0xc0, !PT ;  /* 0x000000ff090c7812 */ /* 0x001fc800078ec0ff */
[----:B------:R-:W-:-:S13]  /*0610*/  ISETP.NE.AND P0, PT, R12, 0x1d, PT ;  /* 0x0000001d0c00780c */ /* 0x000fda0003f05270 */
[----:B------:R-:W-:Y:S05]  /*0620*/  @!P0 BREAK.RELIABLE B0 ;  /* 0x0000000000008942 */ /* 0x000fea0003800100 */
[----:B------:R-:W-:Y:S05]  /*0630*/  @P0 BRA `(.L_x_8) ;  /* 0x0000000000ec0947 */ /* 0x000fea0003800000 */
[----:B------:R-:W0:Y:S01]  /*0640*/  S2R R10, SR_LANEID ;  /* 0x00000000000a7919 */ /* 0x000e220000000000 */
[----:B------:R-:W-:Y:S01]  /*0650*/  VOTEU.ANY UR5, UPT, PT ;  /* 0x0000000000057886 */ /* 0x000fe200038e0100 */
[----:B---3--:R-:W1:Y:S01]  /*0660*/  LDC.64 R8, c[0x0][0x380] ;  /* 0x0000e000ff087b82 */ /* 0x008e620000000a00 */
[----:B------:R-:W0:Y:S01]  /*0670*/  FLO.U32 R13, UR5 ;  /* 0x00000005000d7d00 */ /* 0x000e2200080e0000 */
[----:B------:R-:W-:Y:S01]  /*0680*/  UPOPC UR6, UR5 ;  /* 0x00000005000672bf */ /* 0x000fe20008000000 */
[----:B------:R-:W-:-:S03]  /*0690*/  UMOV UR4, URZ ;  /* 0x000000ff00047c82 */ /* 0x000fc60008000000 */
[----:B------:R-:W-:-:S04]  /*06a0*/  UIMAD.WIDE.U32 UR6, UR6, 0x1, URZ ;  /* 0x00000001060678a5 */ /* 0x000fc8000f8e00ff */
[----:B------:R-:W-:Y:S02]  /*06b0*/  UIADD3 UR4, UPT, UPT, UR7, UR4, URZ ;  /* 0x0000000407047290 */ /* 0x000fe4000fffe0ff */
[----:B------:R-:W-:-:S04]  /*06c0*/  IMAD.U32 R11, RZ, RZ, UR7 ;  /* 0x00000007ff0b7e24 */ /* 0x000fc8000f8e00ff */
[----:B------:R-:W-:Y:S01]  /*06d0*/  IMAD.U32 R11, RZ, RZ, UR4 ;  /* 0x00000004ff0b7e24 */ /* 0x000fe2000f8e00ff */
[----:B0-----:R-:W-:Y:S01]  /*06e0*/  ISETP.EQ.U32.AND P0, PT, R13, R10, PT ;  /* 0x0000000a0d00720c */ /* 0x001fe20003f02070 */
[----:B------:R-:W-:-:S12]  /*06f0*/  IMAD.U32 R10, RZ, RZ, UR6 ;  /* 0x00000006ff0a7e24 */ /* 0x000fd8000f8e00ff */
[----:B-1----:R-:W3:Y:S01]  /*0700*/  @P0 ATOMG.E.ADD.64.STRONG.GPU PT, R8, desc[UR8][R8.64], R10 ;  /* 0x8000000a080809a8 */ /* 0x002ee200081ef508 */
[----:B------:R-:W-:Y:S01]  /*0710*/  UMOV UR4, URZ ;  /* 0x000000ff00047c82 */ /* 0x000fe20008000000 */
[----:B------:R-:W0:Y:S02]  /*0720*/  S2R R12, SR_LTMASK ;  /* 0x00000000000c7919 */ /* 0x000e240000003900 */
[----:B0-----:R-:W-:-:S04]  /*0730*/  LOP3.LUT R12, R12, UR5, RZ, 0xc0, !PT ;  /* 0x000000050c0c7c12 */ /* 0x001fc8000f8ec0ff */
[----:B--2-4-:R-:W0:Y:S01]  /*0740*/  POPC R17, R12 ;  /* 0x0000000c00117309 */ /* 0x014e220000000000 */
[----:B---3--:R-:W-:Y:S04]  /*0750*/  SHFL.IDX PT, R14, R8, R13, 0x1f ;  /* 0x00001f0d080e7589 */ /* 0x008fe800000e0000 */
[----:B------:R-:W0:Y:S02]  /*0760*/  SHFL.IDX PT, R15, R9, R13, 0x1f ;  /* 0x00001f0d090f7589 */ /* 0x000e2400000e0000 */
[----:B0-----:R-:W-:-:S04]  /*0770*/  IMAD.WIDE.U32 R14, R17, 0x1, R14 ;  /* 0x00000001110e7825 */ /* 0x001fc800078e000e */
[----:B------:R-:W-:Y:S01]  /*0780*/  VIADD R17, R15, UR4 ;  /* 0x000000040f117c36 */ /* 0x000fe20008000000 */
[----:B------:R-:W-:-:S04]  /*0790*/  ISETP.GT.U32.AND P0, PT, R14, 0x5f5e0ff, PT ;  /* 0x05f5e0ff0e00780c */ /* 0x000fc80003f04070 */
[----:B------:R-:W-:-:S13]  /*07a0*/  ISETP.GT.AND.EX P0, PT, R17, RZ, PT, P0 ;  /* 0x000000ff1100720c */ /* 0x000fda0003f04300 */
[----:B------:R-:W-:Y:S05]  /*07b0*/  @P0 BRA `(.L_x_9) ;  /* 0x0000000400c40947 */ /* 0x000fea0003800000 */
[----:B------:R-:W0:Y:S01]  /*07c0*/  LDS.128 R8, [R3] ;  /* 0x0000000003087984 */ /* 0x000e220000000c00 */
[----:B------:R-:W-:-:S04]  /*07d0*/  LEA R12, P0, R14, UR10, 0x4 ;  /* 0x0000000a0e0c7c11 */ /* 0x000fc8000f8020ff */
[----:B------:R-:W-:-:S05]  /*07e0*/  LEA.HI.X R13, R14, UR11, R17, 0x4, P0 ;  /* 0x0000000b0e0d7c11 */ /* 0x000fca00080f2411 */
[----:B0-----:R0:W-:Y:S04]  /*07f0*/  STG.E.64 desc[UR8][R12.64+0x8], R8 ;  /* 0x000008080c007986 */ /* 0x0011e8000c101b08 */
[----:B------:R0:W-:Y:S01]  /*0800*/  STG.E.64 desc[UR8][R12.64+0x10], R10 ;  /* 0x0000100a0c007986 */ /* 0x0001e2000c101b08 */
[----:B------:R-:W-:Y:S05]  /*0810*/  BRA `(.L_x_9) ;  /* 0x0000000400ac7947 */ /* 0x000fea0003800000 */
.L_x_7:
[----:B------:R-:W-:Y:S01]  /*0820*/  IADD3 R19, P0, PT, -R20, R22, RZ ;  /* 0x0000001614137210 */ /* 0x000fe20007f1e1ff */
[--C-:B0-----:R-:W-:Y:S01]  /*0830*/  IMAD.MOV.U32 R12, RZ, RZ, R10.reuse ;  /* 0x000000ffff0c7224 */ /* 0x101fe200078e000a */
[----:B------:R-:W-:-:S03]  /*0840*/  SHF.R.S32.HI R13, RZ, 0x1f, R10 ;  /* 0x0000001fff0d7819 */ /* 0x000fc6000001140a */
[----:B------:R-:W-:Y:S02]  /*0850*/  IMAD.X R14, R23, 0x1, ~R21, P0 ;  /* 0x00000001170e7824 */ /* 0x000fe400000e0e15 */
[----:B------:R-:W-:-:S04]  /*0860*/  IMAD.WIDE.U32 R18, R19, 0x1ffff, R12 ;  /* 0x0001ffff13127825 */ /* 0x000fc800078e000c */
[----:B------:R-:W-:Y:S02]  /*0870*/  IMAD R13, R14, 0x1ffff, RZ ;  /* 0x0001ffff0e0d7824 */ /* 0x000fe400078e02ff */
[----:B------:R-:W-:-:S04]  /*0880*/  IMAD.WIDE.U32 R14, R18, 0x400101, RZ ;  /* 0x00400101120e7825 */ /* 0x000fc800078e00ff */
[----:B------:R-:W-:-:S04]  /*0890*/  IMAD.IADD R19, R19, 0x1, R13 ;  /* 0x0000000113137824 */ /* 0x000fc800078e020d */
[----:B------:R-:W-:-:S04]  /*08a0*/  IMAD.WIDE.U32 R12, R19, 0x400101, RZ ;  /* 0x00400101130c7825 */ /* 0x000fc800078e00ff */
[----:B------:R-:W-:-:S04]  /*08b0*/  IMAD.WIDE.U32 R12, P0, R18, 0x40010, R12 ;  /* 0x00040010120c7825 */ /* 0x000fc8000780000c */
[----:B--234-:R-:W-:Y:S01]  /*08c0*/  IMAD.X R17, RZ, RZ, RZ, P0 ;  /* 0x000000ffff117224 */ /* 0x01cfe200000e06ff */
[----:B------:R-:W-:Y:S01]  /*08d0*/  IADD3 RZ, P0, PT, R15, R12, RZ ;  /* 0x0000000c0fff7210 */ /* 0x000fe20007f1e0ff */
[----:B------:R-:W-:-:S04]  /*08e0*/  IMAD.MOV.U32 R16, RZ, RZ, R13 ;  /* 0x000000ffff107224 */ /* 0x000fc800078e000d */
[----:B------:R-:W-:-:S03]  /*08f0*/  IMAD.WIDE.U32.X R16, R19, 0x40010, R16, P0 ;  /* 0x0004001013107825 */ /* 0x000fc600000e0410 */
[----:B------:R-:W-:-:S05]  /*0900*/  IADD3 R13, P0, PT, R18, -R16, RZ ;  /* 0x80000010120d7210 */ /* 0x000fca0007f1e0ff */
[----:B------:R-:W-:-:S05]  /*0910*/  IMAD.X R12, R19, 0x1, ~R17, P0 ;  /* 0x00000001130c7824 */ /* 0x000fca00000e0e11 */
[--C-:B------:R-:W-:Y:S02]  /*0920*/  SHF.R.U64 R13, R13, 0x1, R12.reuse ;  /* 0x000000010d0d7819 */ /* 0x100fe4000000120c */
[----:B------:R-:W-:Y:S02]  /*0930*/  SHF.R.U32.HI R15, RZ, 0x1, R12 ;  /* 0x00000001ff0f7819 */ /* 0x000fe4000001160c */
[----:B------:R-:W-:-:S05]  /*0940*/  IADD3 R13, P0, PT, R13, R16, RZ ;  /* 0x000000100d0d7210 */ /* 0x000fca0007f1e0ff */
[----:B------:R-:W-:-:S05]  /*0950*/  IMAD.X R12, R15, 0x1, R17, P0 ;  /* 0x000000010f0c7824 */ /* 0x000fca00000e0611 */
[--C-:B------:R-:W-:Y:S02]  /*0960*/  SHF.R.U64 R13, R13, 0xd, R12.reuse ;  /* 0x0000000d0d0d7819 */ /* 0x100fe4000000120c */
[----:B------:R-:W-:-:S03]  /*0970*/  SHF.R.U32.HI R12, RZ, 0xd, R12 ;  /* 0x0000000dff0c7819 */ /* 0x000fc6000001160c */
[----:B------:R-:W-:-:S04]  /*0980*/  IMAD.WIDE.U32 R18, R13, -0x3fff, R18 ;  /* 0xffffc0010d127825 */ /* 0x000fc800078e0012 */
[----:B------:R-:W-:Y:S01]  /*0990*/  IMAD R12, R12, -0x3fff, RZ ;  /* 0xffffc0010c0c7824 */ /* 0x000fe200078e02ff */
[----:B------:R-:W-:-:S04]  /*09a0*/  ISETP.NE.U32.AND P0, PT, R18, R4, PT ;  /* 0x000000041200720c */ /* 0x000fc80003f05070 */
[----:B------:R-:W-:-:S04]  /*09b0*/  IADD3 R13, PT, PT, R19, -R13, R12 ;  /* 0x8000000d130d7210 */ /* 0x000fc80007ffe00c */
[----:B------:R-:W-:-:S13]  /*09c0*/  ISETP.NE.AND.EX P0, PT, R13, R0, PT, P0 ;  /* 0x000000000d00720c */ /* 0x000fda0003f05300 */
[----:B------:R-:W-:Y:S05]  /*09d0*/  @P0 BREAK.RELIABLE B0 ;  /* 0x0000000000000942 */ /* 0x000fea0003800100 */
[----:B------:R-:W-:Y:S05]  /*09e0*/  @P0 BRA `(.L_x_9) ;  /* 0x0000000400380947 */ /* 0x000fea0003800000 */
.L_x_8:
[----:B------:R-:W-:Y:S05]  /*09f0*/  BSYNC.RELIABLE B0 ;  /* 0x0000000000007941 */ /* 0x000fea0003800100 */
.L_x_6:
[----:B------:R-:W-:Y:S01]  /*0a00*/  ISETP.NE.U32.AND P1, PT, R20, RZ, PT ;  /* 0x000000ff1400720c */ /* 0x000fe20003f25070 */
[----:B------:R-:W-:Y:S01]  /*0a10*/  BSSY.RECONVERGENT B2, `(.L_x_10) ;  /* 0x0000020000027945 */ /* 0x000fe20003800200 */
[----:B------:R-:W-:Y:S02]  /*0a20*/  PRMT R12, R25, 0x8880, RZ ;  /* 0x00008880190c7816 */ /* 0x000fe400000000ff */
[----:B------:R-:W-:Y:S02]  /*0a30*/  ISETP.NE.AND.EX P1, PT, R21, RZ, PT, P1 ;  /* 0x000000ff1500720c */ /* 0x000fe40003f25310 */
[----:B------:R-:W-:Y:S02]  /*0a40*/  ISETP.NE.U32.AND P0, PT, R22, RZ, PT ;  /* 0x000000ff1600720c */ /* 0x000fe40003f05070 */
[----:B------:R-:W-:Y:S02]  /*0a50*/  ISETP.GT.AND P3, PT, R12, 0xe, PT ;  /* 0x0000000e0c00780c */ /* 0x000fe40003f64270 */
[----:B------:R-:W-:-:S07]  /*0a60*/  ISETP.NE.AND.EX P0, PT, R23, RZ, PT, P0 ;  /* 0x000000ff1700720c */ /* 0x000fce0003f05300 */
[----:B------:R-:W-:Y:S06]  /*0a70*/  @!P1 BRA `(.L_x_11) ;  /* 0x0000000000649947 */ /* 0x000fec0003800000 */
[----:B------:R-:W-:-:S05]  /*0a80*/  IADD3 R13, P1, PT, RZ, -R20, RZ ;  /* 0x80000014ff0d7210 */ /* 0x000fca0007f3e0ff */
[----:B------:R-:W-:-:S05]  /*0a90*/  IMAD.X R12, RZ, RZ, ~R21, P1 ;  /* 0x000000ffff0c7224 */ /* 0x000fca00008e0e15 */
[----:B---34-:R-:W-:-:S04]  /*0aa0*/  LOP3.LUT R21, R21, R12, RZ, 0xc0, !PT ;  /* 0x0000000c15157212 */ /* 0x018fc800078ec0ff */
[----:B------:R-:W-:-:S13]  /*0ab0*/  ISETP.NE.U32.AND P1, PT, R21, RZ, PT ;  /* 0x000000ff1500720c */ /* 0x000fda0003f25070 */
[----:B------:R-:W-:-:S04]  /*0ac0*/  @!P1 LOP3.LUT R21, R20, R13, RZ, 0xc0, !PT ;  /* 0x0000000d14159212 */ /* 0x000fc800078ec0ff */
[----:B------:R-:W0:Y:S02]  /*0ad0*/  FLO.U32 R12, R21 ;  /* 0x00000015000c7300 */ /* 0x000e2400000e0000 */
[C---:B0-----:R-:W-:Y:S02]  /*0ae0*/  IADD3 R13, PT, PT, -R12.reuse, 0x1f, RZ ;  /* 0x0000001f0c0d7810 */ /* 0x041fe40007ffe1ff */
[----:B------:R-:W-:-:S03]  /*0af0*/  IADD3 R12, PT, PT, -R12, 0x3f, RZ ;  /* 0x0000003f0c0c7810 */ /* 0x000fc60007ffe1ff */
[----:B------:R-:W-:Y:S02]  /*0b00*/  @P1 IMAD.MOV R12, RZ, RZ, R13 ;  /* 0x000000ffff0c1224 */ /* 0x000fe400078e020d */
[----:B------:R-:W-:Y:S02]  /*0b10*/  IMAD.MOV.U32 R13, RZ, RZ, 0x1 ;  /* 0x00000001ff0d7424 */ /* 0x000fe400078e00ff */
[----:B------:R-:W-:-:S05]  /*0b20*/  IMAD.MOV R12, RZ, RZ, -R12 ;  /* 0x000000ffff0c7224 */ /* 0x000fca00078e0a0c */
[----:B------:R-:W-:-:S04]  /*0b30*/  PRMT R12, R12, 0x7710, RZ ;  /* 0x000077100c0c7816 */ /* 0x000fc800000000ff */
[----:B------:R-:W-:-:S04]  /*0b40*/  IADD3 R15, PT, PT, R9, 0x21, R12 ;  /* 0x00000021090f7810 */ /* 0x000fc80007ffe00c */
[C---:B------:R-:W-:Y:S02]  /*0b50*/  LOP3.LUT R12, R15.reuse, 0xff, RZ, 0xc0, !PT ;  /* 0x000000ff0f0c7812 */ /* 0x040fe400078ec0ff */
[----:B------:R-:W-:Y:S02]  /*0b60*/  LOP3.LUT P1, RZ, R15, 0xff, RZ, 0xc0, !PT ;  /* 0x000000ff0fff7812 */ /* 0x000fe4000782c0ff */
[----:B------:R-:W-:Y:S02]  /*0b70*/  SHF.L.U32 R13, R13, R12, RZ ;  /* 0x0000000c0d0d7219 */ /* 0x000fe400000006ff */
[----:B------:R-:W-:Y:S02]  /*0b80*/  ISETP.LT.OR P1, PT, R9, 0xf, P1 ;  /* 0x0000000f0900780c */ /* 0x000fe40000f21670 */
[----:B------:R-:W-:-:S04]  /*0b90*/  LOP3.LUT P2, RZ, R13, R10, RZ, 0xc0, !PT ;  /* 0x0000000a0dff7212 */ /* 0x000fc8000784c0ff */
[----:B------:R-:W-:-:S04]  /*0ba0*/  ISETP.LT.U32.AND P2, PT, R12, 0xf, P2 ;  /* 0x0000000f0c00780c */ /* 0x000fc80001741070 */
[----:B------:R-:W-:-:S13]  /*0bb0*/  PLOP3.LUT P1, PT, P2, P1, PT, 0x80, 0x8 ;  /* 0x000000000008781c */ /* 0x000fda0001723070 */
[----:B------:R0:W-:Y:S01]  /*0bc0*/  @P1 STS.U8 [R8+-0x3], R15 ;  /* 0xfffffd0f08001388 */ /* 0x0001e20000000000 */
[----:B------:R-:W-:-:S03]  /*0bd0*/  @P1 IMAD.MOV.U32 R2, RZ, RZ, R11 ;  /* 0x000000ffff021224 */ /* 0x000fc600078e000b */
[----:B------:R0:W-:Y:S04]  /*0be0*/  @P1 STS.U8 [R8+-0x4], R27 ;  /* 0xfffffc1b08001388 */ /* 0x0001e80000000000 */
[----:B------:R0:W-:Y:S04]  /*0bf0*/  @P1 STS.U8 [R8+-0x2], RZ ;  /* 0xfffffeff08001388 */ /* 0x0001e80000000000 */
[----:B------:R0:W-:Y:S02]  /*0c00*/  @P1 STS.U8 [R8+-0x1], R25 ;  /* 0xffffff1908001388 */ /* 0x0001e40000000000 */
.L_x_11:
[----:B------:R-:W-:Y:S05]  /*0c10*/  BSYNC.RECONVERGENT B2 ;  /* 0x0000000000027941 */ /* 0x000fea0003800200 */
.L_x_10:
[----:B------:R-:W-:Y:S04]  /*0c20*/  BSSY.RECONVERGENT B2, `(.L_x_12) ;  /* 0x000001d000027945 */ /* 0x000fe80003800200 */
[----:B------:R-:W-:Y:S05]  /*0c30*/  @!P0 BRA `(.L_x_13) ;  /* 0x00000000006c8947 */ /* 0x000fea0003800000 */
[----:B------:R-:W-:-:S05]  /*0c40*/  IADD3 R11, P0, PT, RZ, -R22, RZ ;  /* 0x80000016ff0b7210 */ /* 0x000fca0007f1e0ff */
[----:B0-----:R-:W-:-:S05]  /*0c50*/  IMAD.X R8, RZ, RZ, ~R23, P0 ;  /* 0x000000ffff087224 */ /* 0x001fca00000e0e17 */
[----:B--2---:R-:W-:-:S04]  /*0c60*/  LOP3.LUT R23, R23, R8, RZ, 0xc0, !PT ;  /* 0x0000000817177212 */ /* 0x004fc800078ec0ff */
        /* <DEDUP_REMOVED lines=13> */
[----:B------:R-:W-:Y:S01]  /*0d40*/  ISETP.LT.OR P1, PT, R9, 0xf, P1 ;  /* 0x0000000f0900780c */ /* 0x000fe20000f21670 */
[----:B---3--:R-:W-:Y:S01]  /*0d50*/  IMAD.MOV.U32 R9, RZ, RZ, 0x1 ;  /* 0x00000001ff097424 */ /* 0x008fe200078e00ff */
[----:B------:R-:W-:-:S04]  /*0d60*/  LOP3.LUT P0, RZ, R11, R10, RZ, 0xc0, !PT ;  /* 0x0000000a0bff7212 */ /* 0x000fc8000780c0ff */
[----:B------:R-:W-:-:S04]  /*0d70*/  ISETP.LT.U32.AND P0, PT, R8, 0xf, P0 ;  /* 0x0000000f0800780c */ /* 0x000fc80000701070 */
[----:B------:R-:W-:-:S13]  /*0d80*/  PLOP3.LUT P0, PT, P0, P1, PT, 0x80, 0x8 ;  /* 0x000000000008781c */ /* 0x000fda0000703070 */
[----:B------:R-:W-:Y:S02]  /*0d90*/  @P0 IMAD.IADD R8, R5, 0x1, R2 ;  /* 0x0000000105080824 */ /* 0x000fe400078e0202 */
[----:B------:R-:W-:-:S03]  /*0da0*/  @P0 VIADD R2, R2, 0x4 ;  /* 0x0000000402020836 */ /* 0x000fc60000000000 */
[----:B------:R1:W-:Y:S04]  /*0db0*/  @P0 STS.U8 [R8+0x1], R13 ;  /* 0x0000010d08000388 */ /* 0x0003e80000000000 */
[----:B------:R1:W-:Y:S04]  /*0dc0*/  @P0 STS.U8 [R8+0x2], R9 ;  /* 0x0000020908000388 */ /* 0x0003e80000000000 */
[----:B------:R1:W-:Y:S04]  /*0dd0*/  @P0 STS.U8 [R8], R27 ;  /* 0x0000001b08000388 */ /* 0x0003e80000000000 */
[----:B------:R1:W-:Y:S02]  /*0de0*/  @P0 STS.U8 [R8+0x3], R25 ;  /* 0x0000031908000388 */ /* 0x0003e40000000000 */
.L_x_13:
[----:B------:R-:W-:Y:S05]  /*0df0*/  BSYNC.RECONVERGENT B2 ;  /* 0x0000000000027941 */ /* 0x000fea0003800200 */
.L_x_12:
[----:B------:R-:W-:Y:S05]  /*0e00*/  @P3 BRA `(.L_x_9) ;  /* 0x0000000000303947 */ /* 0x000fea0003800000 */
[----:B01----:R-:W-:Y:S02]  /*0e10*/  IMAD.IADD R8, R5, 0x1, R2 ;  /* 0x0000000105087824 */ /* 0x003fe400078e0202 */
[----:B---3--:R-:W-:Y:S02]  /*0e20*/  IMAD.MOV.U32 R9, RZ, RZ, 0xff ;  /* 0x000000ffff097424 */ /* 0x008fe400078e00ff */
[----:B------:R-:W-:Y:S01]  /*0e30*/  IMAD.MOV.U32 R10, RZ, RZ, 0x1 ;  /* 0x00000001ff0a7424 */ /* 0x000fe200078e00ff */
[----:B------:R0:W-:Y:S01]  /*0e40*/  STS.U8 [R8], R27 ;  /* 0x0000001b08007388 */ /* 0x0001e20000000000 */
[----:B------:R-:W-:-:S03]  /*0e50*/  VIADD R2, R2, 0x8 ;  /* 0x0000000802027836 */ /* 0x000fc60000000000 */
[----:B------:R0:W-:Y:S04]  /*0e60*/  STS.U8 [R8+0x4], R27 ;  /* 0x0000041b08007388 */ /* 0x0001e80000000000 */
[----:B------:R0:W-:Y:S04]  /*0e70*/  STS.U8 [R8+0x3], R25 ;  /* 0x0000031908007388 */ /* 0x0001e80000000000 */
[----:B------:R0:W-:Y:S04]  /*0e80*/  STS.U8 [R8+0x7], R25 ;  /* 0x0000071908007388 */ /* 0x0001e80000000000 */
[----:B------:R0:W-:Y:S04]  /*0e90*/  STS.U8 [R8+0x1], R9 ;  /* 0x0000010908007388 */ /* 0x0001e80000000000 */
[----:B------:R0:W-:Y:S04]  /*0ea0*/  STS.U8 [R8+0x5], R9 ;  /* 0x0000050908007388 */ /* 0x0001e80000000000 */
[----:B------:R0:W-:Y:S04]  /*0eb0*/  STS.U8 [R8+0x6], RZ ;  /* 0x000006ff08007388 */ /* 0x0001e80000000000 */
[----:B------:R0:W-:Y:S02]  /*0ec0*/  STS.U8 [R8+0x2], R10 ;  /* 0x0000020a08007388 */ /* 0x0001e40000000000 */
.L_x_9:
[----:B------:R-:W-:Y:S05]  /*0ed0*/  BSYNC.RECONVERGENT B1 ;  /* 0x0000000000017941 */ /* 0x000fea0003800200 */
.L_x_5:
[----:B------:R-:W-:-:S13]  /*0ee0*/  ISETP.NE.AND P0, PT, R2, RZ, PT ;  /* 0x000000ff0200720c */ /* 0x000fda0003f05270 */
[----:B------:R-:W-:Y:S05]  /*0ef0*/  @P0 BRA `(.L_x_14) ;  /* 0xfffffff000b40947 */ /* 0x000fea000383ffff */
[----:B------:R-:W-:Y:S05]  /*0f00*/  EXIT ;  /* 0x000000000000794d */ /* 0x000fea0003800000 */
.L_x_15:
[----:B------:R-:W-:-:S00]  /*0f10*/  BRA `(.L_x_15) ;  /* 0xfffffffc00fc7947 */ /* 0x000fc0000383ffff */
[----:B------:R-:W-:-:S00]  /*0f20*/  NOP ;  /* 0x0000000000007918 */ /* 0x000fc00000000000 */
        /* <DEDUP_REMOVED lines=13> */
.L_x_80:


//--------------------- .text._Z7dfs_gpuILi12EEvPl --------------------------
	.section	.text._Z7dfs_gpuILi12EEvPl,"ax",@progbits
	.align	128
        .global         _Z7dfs_gpuILi12EEvPl
        .type           _Z7dfs_gpuILi12EEvPl,@function
        .size           _Z7dfs_gpuILi12EEvPl,(.L_x_81 - _Z7dfs_gpuILi12EEvPl)
        .other          _Z7dfs_gpuILi12EEvPl,@"STO_CUDA_ENTRY STV_DEFAULT"
_Z7dfs_gpuILi12EEvPl:
.text._Z7dfs_gpuILi12EEvPl:
        /* <DEDUP_REMOVED lines=29> */
.L_x_30:
        /* <DEDUP_REMOVED lines=34> */
.L_x_18:
[----:B------:R-:W-:Y:S01]  /*03f0*/  UMOV UR4, 0x800000 ;  /* 0x0080000000047882 */ /* 0x000fe20000000000 */
[----:B------:R-:W-:Y:S02]  /*0400*/  VIADD R25, R25, 0x1 ;  /* 0x0000000119197836 */ /* 0x000fe40000000000 */
[----:B0-----:R-:W-:-:S05]  /*0410*/  IMAD.U32 R12, RZ, RZ, UR4 ;  /* 0x00000004ff0c7e24 */ /* 0x001fca000f8e00ff */
[----:B------:R-:W-:-:S04]  /*0420*/  SHF.R.U64 R13, R12, R9, RZ ;  /* 0x000000090c0d7219 */ /* 0x000fc800000012ff */
[----:B------:R-:W-:-:S05]  /*0430*/  LOP3.LUT R22, R22, R13, RZ, 0xfc, !PT ;  /* 0x0000000d16167212 */ /* 0x000fca00078efcff */
[----:B------:R2:W-:Y:S01]  /*0440*/  STS.64 [R17+0x18], R22 ;  /* 0x0000181611007388 */ /* 0x0005e20000000a00 */
[----:B------:R-:W-:Y:S05]  /*0450*/  BRA `(.L_x_19) ;  /* 0x00000000004c7947 */ /* 0x000fea0003800000 */
.L_x_17:
        /* <DEDUP_REMOVED lines=13> */
.L_x_20:
[----:B------:R-:W-:Y:S01]  /*0530*/  UMOV UR4, 0x800000 ;  /* 0x0080000000047882 */ /* 0x000fe20000000000 */
[----:B------:R-:W-:Y:S02]  /*0540*/  VIADD R25, R25, 0x1 ;  /* 0x0000000119197836 */ /* 0x000fe40000000000 */
[----:B0-----:R-:W-:-:S05]  /*0550*/  IMAD.U32 R12, RZ, RZ, UR4 ;  /* 0x00000004ff0c7e24 */ /* 0x001fca000f8e00ff */
[----:B------:R-:W-:-:S04]  /*0560*/  SHF.R.U64 R13, R12, R9, RZ ;  /* 0x000000090c0d7219 */ /* 0x000fc800000012ff */
[----:B------:R-:W-:-:S05]  /*0570*/  LOP3.LUT R20, R20, R13, RZ, 0xfc, !PT ;  /* 0x0000000d14147212 */ /* 0x000fca00078efcff */
[----:B------:R4:W-:Y:S02]  /*0580*/  STS.64 [R17+0x10], R20 ;  /* 0x0000101411007388 */ /* 0x0009e40000000a00 */
.L_x_19:
[----:B------:R-:W-:Y:S05]  /*0590*/  BSYNC.RECONVERGENT B0 ;  /* 0x0000000000007941 */ /* 0x000fea0003800200 */
.L_x_16:
        /* <DEDUP_REMOVED lines=40> */
.L_x_23:
        /* <DEDUP_REMOVED lines=29> */
.L_x_24:
[----:B------:R-:W-:Y:S05]  /*09f0*/  BSYNC.RELIABLE B0 ;  /* 0x0000000000007941 */ /* 0x000fea0003800100 */
.L_x_22:
        /* <DEDUP_REMOVED lines=33> */
.L_x_27:
[----:B------:R-:W-:Y:S05]  /*0c10*/  BSYNC.RECONVERGENT B2 ;  /* 0x0000000000027941 */ /* 0x000fea0003800200 */
.L_x_26:
        /* <DEDUP_REMOVED lines=29> */
.L_x_29:
[----:B------:R-:W-:Y:S05]  /*0df0*/  BSYNC.RECONVERGENT B2 ;  /* 0x0000000000027941 */ /* 0x000fea0003800200 */
.L_x_28:
        /* <DEDUP_REMOVED lines=13> */
.L_x_25:
[----:B------:R-:W-:Y:S05]  /*0ed0*/  BSYNC.RECONVERGENT B1 ;  /* 0x0000000000017941 */ /* 0x000fea0003800200 */
.L_x_21:
[----:B------:R-:W-:-:S13]  /*0ee0*/  ISETP.NE.AND P0, PT, R2, RZ, PT ;  /* 0x000000ff0200720c */ /* 0x000fda0003f05270 */
[----:B------:R-:W-:Y:S05]  /*0ef0*/  @P0 BRA `(.L_x_30) ;  /* 0xfffffff000b40947 */ /* 0x000fea000383ffff */
[----:B------:R-:W-:Y:S05]  /*0f00*/  EXIT ;  /* 0x000000000000794d */ /* 0x000fea0003800000 */
.L_x_31:
        /* <DEDUP_REMOVED lines=15> */
.L_x_81:


//--------------------- .text._Z7dfs_gpuILi11EEvPl --------------------------
	.section	.text._Z7dfs_gpuILi11EEvPl,"ax",@progbits
	.align	128
        .global         _Z7dfs_gpuILi11EEvPl
        .type           _Z7dfs_gpuILi11EEvPl,@function
        .size           _Z7dfs_gpuILi11EEvPl,(.L_x_82 - _Z7dfs_gpuILi11EEvPl)
        .other          _Z7dfs_gpuILi11EEvPl,@"STO_CUDA_ENTRY STV_DEFAULT"
_Z7dfs_gpuILi11EEvPl:
.text._Z7dfs_gpuILi11EEvPl:
        /* <DEDUP_REMOVED lines=29> */
.L_x_46:
        /* <DEDUP_REMOVED lines=34> */
.L_x_34:
[----:B------:R-:W-:Y:S01]  /*03f0*/  UMOV UR4, 0x200000 ;  /* 0x0020000000047882 */ /* 0x000fe20000000000 */
[----:B------:R-:W-:Y:S02]  /*0400*/  VIADD R25, R25, 0x1 ;  /* 0x0000000119197836 */ /* 0x000fe40000000000 */
[----:B0-----:R-:W-:-:S05]  /*0410*/  IMAD.U32 R12, RZ, RZ, UR4 ;  /* 0x00000004ff0c7e24 */ /* 0x001fca000f8e00ff */
[----:B------:R-:W-:-:S04]  /*0420*/  SHF.R.U64 R13, R12, R9, RZ ;  /* 0x000000090c0d7219 */ /* 0x000fc800000012ff */
[----:B------:R-:W-:-:S05]  /*0430*/  LOP3.LUT R22, R22, R13, RZ, 0xfc, !PT ;  /* 0x0000000d16167212 */ /* 0x000fca00078efcff */
[----:B------:R2:W-:Y:S01]  /*0440*/  STS.64 [R17+0x18], R22 ;  /* 0x0000181611007388 */ /* 0x0005e20000000a00 */
[----:B------:R-:W-:Y:S05]  /*0450*/  BRA `(.L_x_35) ;  /* 0x00000000004c7947 */ /* 0x000fea0003800000 */
.L_x_33:
        /* <DEDUP_REMOVED lines=13> */
.L_x_36:
[----:B------:R-:W-:Y:S01]  /*0530*/  UMOV UR4, 0x200000 ;  /* 0x0020000000047882 */ /* 0x000fe20000000000 */
[----:B------:R-:W-:Y:S02]  /*0540*/  VIADD R25, R25, 0x1 ;  /* 0x0000000119197836 */ /* 0x000fe40000000000 */
[----:B0-----:R-:W-:-:S05]  /*0550*/  IMAD.U32 R12, RZ, RZ, UR4 ;  /* 0x00000004ff0c7e24 */ /* 0x001fca000f8e00ff */
[----:B------:R-:W-:-:S04]  /*0560*/  SHF.R.U64 R13, R12, R9, RZ ;  /* 0x000000090c0d7219 */ /* 0x000fc800000012ff */
[----:B------:R-:W-:-:S05]  /*0570*/  LOP3.LUT R20, R20, R13, RZ, 0xfc, !PT ;  /* 0x0000000d14147212 */ /* 0x000fca00078efcff */
[----:B------:R4:W-:Y:S02]  /*0580*/  STS.64 [R17+0x10], R20 ;  /* 0x0000101411007388 */ /* 0x0009e40000000a00 */
.L_x_35:
[----:B------:R-:W-:Y:S05]  /*0590*/  BSYNC.RECONVERGENT B0 ;  /* 0x0000000000007941 */ /* 0x000fea0003800200 */
.L_x_32:
        /* <DEDUP_REMOVED lines=40> */
.L_x_39:
        /* <DEDUP_REMOVED lines=29> */
.L_x_40:
[----:B------:R-:W-:Y:S05]  /*09f0*/  BSYNC.RELIABLE B0 ;  /* 0x0000000000007941 */ /* 0x000fea0003800100 */
.L_x_38:
        /* <DEDUP_REMOVED lines=33> */
.L_x_43:
[----:B------:R-:W-:Y:S05]  /*0c10*/  BSYNC.RECONVERGENT B2 ;  /* 0x0000000000027941 */ /* 0x000fea0003800200 */
.L_x_42:
        /* <DEDUP_REMOVED lines=29> */
.L_x_45:
[----:B------:R-:W-:Y:S05]  /*0df0*/  BSYNC.RECONVERGENT B2 ;  /* 0x0000000000027941 */ /* 0x000fea0003800200 */
.L_x_44:
        /* <DEDUP_REMOVED lines=13> */
.L_x_41:
[----:B------:R-:W-:Y:S05]  /*0ed0*/  BSYNC.RECONVERGENT B1 ;  /* 0x0000000000017941 */ /* 0x000fea0003800200 */
.L_x_37:
[----:B------:R-:W-:-:S13]  /*0ee0*/  ISETP.NE.AND P0, PT, R2, RZ, PT ;  /* 0x000000ff0200720c */ /* 0x000fda0003f05270 */
[----:B------:R-:W-:Y:S05]  /*0ef0*/  @P0 BRA `(.L_x_46) ;  /* 0xfffffff000b40947 */ /* 0x000fea000383ffff */
[----:B------:R-:W-:Y:S05]  /*0f00*/  EXIT ;  /* 0x000000000000794d */ /* 0x000fea0003800000 */
.L_x_47:
        /* <DEDUP_REMOVED lines=15> */
.L_x_82:


//--------------------- .text._Z7dfs_gpuILi8EEvPl --------------------------
	.section	.text._Z7dfs_gpuILi8EEvPl,"ax",@progbits
	.align	128
        .global         _Z7dfs_gpuILi8EEvPl
        .type           _Z7dfs_gpuILi8EEvPl,@function
        .size           _Z7dfs_gpuILi8EEvPl,(.L_x_83 - _Z7dfs_gpuILi8EEvPl)
        .other          _Z7dfs_gpuILi8EEvPl,@"STO_CUDA_ENTRY STV_DEFAULT"
_Z7dfs_gpuILi8EEvPl:
.text._Z7dfs_gpuILi8EEvPl:
        /* <DEDUP_REMOVED lines=29> */
.L_x_62:
        /* <DEDUP_REMOVED lines=34> */
.L_x_50:
[----:B------:R-:W-:Y:S01]  /*03f0*/  UMOV UR4, 0x8000 ;  /* 0x0000800000047882 */ /* 0x000fe20000000000 */
[----:B------:R-:W-:Y:S02]  /*0400*/  VIADD R25, R25, 0x1 ;  /* 0x0000000119197836 */ /* 0x000fe40000000000 */
[----:B0-----:R-:W-:-:S05]  /*0410*/  IMAD.U32 R12, RZ, RZ, UR4 ;  /* 0x00000004ff0c7e24 */ /* 0x001fca000f8e00ff */
[----:B------:R-:W-:-:S04]  /*0420*/  SHF.R.U64 R13, R12, R9, RZ ;  /* 0x000000090c0d7219 */ /* 0x000fc800000012ff */
[----:B------:R-:W-:-:S05]  /*0430*/  LOP3.LUT R22, R22, R13, RZ, 0xfc, !PT ;  /* 0x0000000d16167212 */ /* 0x000fca00078efcff */
[----:B------:R2:W-:Y:S01]  /*0440*/  STS.64 [R17+0x18], R22 ;  /* 0x0000181611007388 */ /* 0x0005e20000000a00 */
[----:B------:R-:W-:Y:S05]  /*0450*/  BRA `(.L_x_51) ;  /* 0x00000000004c7947 */ /* 0x000fea0003800000 */
.L_x_49:
        /* <DEDUP_REMOVED lines=13> */
.L_x_52:
[----:B------:R-:W-:Y:S01]  /*0530*/  UMOV UR4, 0x8000 ;  /* 0x0000800000047882 */ /* 0x000fe20000000000 */
[----:B------:R-:W-:Y:S02]  /*0540*/  VIADD R25, R25, 0x1 ;  /* 0x0000000119197836 */ /* 0x000fe40000000000 */
[----:B0-----:R-:W-:-:S05]  /*0550*/  IMAD.U32 R12, RZ, RZ, UR4 ;  /* 0x00000004ff0c7e24 */ /* 0x001fca000f8e00ff */
[----:B------:R-:W-:-:S04]  /*0560*/  SHF.R.U64 R13, R12, R9, RZ ;  /* 0x000000090c0d7219 */ /* 0x000fc800000012ff */
[----:B------:R-:W-:-:S05]  /*0570*/  LOP3.LUT R20, R20, R13, RZ, 0xfc, !PT ;  /* 0x0000000d14147212 */ /* 0x000fca00078efcff */
[----:B------:R4:W-:Y:S02]  /*0580*/  STS.64 [R17+0x10], R20 ;  /* 0x0000101411007388 */ /* 0x0009e40000000a00 */
.L_x_51:
[----:B------:R-:W-:Y:S05]  /*0590*/  BSYNC.RECONVERGENT B0 ;  /* 0x0000000000007941 */ /* 0x000fea0003800200 */
.L_x_48:
        /* <DEDUP_REMOVED lines=34> */
[----:B------:R-:W0:Y:S01]  /*07c0*/  LDS.64 R8, [R5] ;  /* 0x0000000005087984 */ /* 0x000e220000000a00 */
[----:B------:R-:W-:-:S04]  /*07d0*/  LEA R10, P0, R12, UR10, 0x3 ;  /* 0x0000000a0c0a7c11 */ /* 0x000fc8000f8018ff */
[----:B------:R-:W-:-:S05]  /*07e0*/  LEA.HI.X R11, R12, UR11, R17, 0x3, P0 ;  /* 0x0000000b0c0b7c11 */ /* 0x000fca00080f1c11 */
[----:B0-----:R0:W-:Y:S01]  /*07f0*/  STG.E.64 desc[UR8][R10.64+0x8], R8 ;  /* 0x000008080a007986 */ /* 0x0011e2000c101b08 */
[----:B------:R-:W-:Y:S05]  /*0800*/  BRA `(.L_x_57) ;  /* 0x0000000400ac7947 */ /* 0x000fea0003800000 */
.L_x_55:
        /* <DEDUP_REMOVED lines=29> */
.L_x_56:
[----:B------:R-:W-:Y:S05]  /*09e0*/  BSYNC.RELIABLE B0 ;  /* 0x0000000000007941 */ /* 0x000fea0003800100 */
.L_x_54:
        /* <DEDUP_REMOVED lines=33> */
.L_x_59:
[----:B------:R-:W-:Y:S05]  /*0c00*/  BSYNC.RECONVERGENT B2 ;  /* 0x0000000000027941 */ /* 0x000fea0003800200 */
.L_x_58:
        /* <DEDUP_REMOVED lines=29> */
.L_x_61:
[----:B------:R-:W-:Y:S05]  /*0de0*/  BSYNC.RECONVERGENT B2 ;  /* 0x0000000000027941 */ /* 0x000fea0003800200 */
.L_x_60:
        /* <DEDUP_REMOVED lines=13> */
.L_x_57:
[----:B------:R-:W-:Y:S05]  /*0ec0*/  BSYNC.RECONVERGENT B1 ;  /* 0x0000000000017941 */ /* 0x000fea0003800200 */
.L_x_53:
[----:B------:R-:W-:-:S13]  /*0ed0*/  ISETP.NE.AND P0, PT, R6, RZ, PT ;  /* 0x000000ff0600720c */ /* 0x000fda0003f05270 */
[----:B------:R-:W-:Y:S05]  /*0ee0*/  @P0 BRA `(.L_x_62) ;  /* 0xfffffff000b80947 */ /* 0x000fea000383ffff */
[----:B------:R-:W-:Y:S05]  /*0ef0*/  EXIT ;  /* 0x000000000000794d */ /* 0x000fea0003800000 */
.L_x_63:
        /* <DEDUP_REMOVED lines=16> */
.L_x_83:


//--------------------- .text._Z7dfs_gpuILi7EEvPl --------------------------
	.section	.text._Z7dfs_gpuILi7EEvPl,"ax",@progbits
	.align	128
        .global         _Z7dfs_gpuILi7EEvPl
        .type           _Z7dfs_gpuILi7EEvPl,@function
        .size           _Z7dfs_gpuILi7EEvPl,(.L_x_84 - _Z7dfs_gpuILi7EEvPl)
        .other          _Z7dfs_gpuILi7EEvPl,@"STO_CUDA_ENTRY STV_DEFAULT"
_Z7dfs_gpuILi7EEvPl:
.text._Z7dfs_gpuILi7EEvPl:
        /* <DEDUP_REMOVED lines=29> */
.L_x_78:
        /* <DEDUP_REMOVED lines=34> */
.L_x_66:
[----:B------:R-:W-:Y:S01]  /*03f0*/  UMOV UR4, 0x2000 ;  /* 0x0000200000047882 */ /* 0x000fe20000000000 */
[----:B------:R-:W-:Y:S02]  /*0400*/  VIADD R25, R25, 0x1 ;  /* 0x0000000119197836 */ /* 0x000fe40000000000 */
[----:B0-----:R-:W-:-:S05]  /*0410*/  IMAD.U32 R12, RZ, RZ, UR4 ;  /* 0x00000004ff0c7e24 */ /* 0x001fca000f8e00ff */
[----:B------:R-:W-:-:S04]  /*0420*/  SHF.R.U64 R13, R12, R9, RZ ;  /* 0x000000090c0d7219 */ /* 0x000fc800000012ff */
[----:B------:R-:W-:-:S05]  /*0430*/  LOP3.LUT R22, R22, R13, RZ, 0xfc, !PT ;  /* 0x0000000d16167212 */ /* 0x000fca00078efcff */
[----:B------:R2:W-:Y:S01]  /*0440*/  STS.64 [R17+0x18], R22 ;  /* 0x0000181611007388 */ /* 0x0005e20000000a00 */
[----:B------:R-:W-:Y:S05]  /*0450*/  BRA `(.L_x_67) ;  /* 0x00000000004c7947 */ /* 0x000fea0003800000 */
.L_x_65:
        /* <DEDUP_REMOVED lines=13> */
.L_x_68:
[----:B------:R-:W-:Y:S01]  /*0530*/  UMOV UR4, 0x2000 ;  /* 0x0000200000047882 */ /* 0x000fe20000000000 */
[----:B------:R-:W-:Y:S02]  /*0540*/  VIADD R25, R25, 0x1 ;  /* 0x0000000119197836 */ /* 0x000fe40000000000 */
[----:B0-----:R-:W-:-:S05]  /*0550*/  IMAD.U32 R12, RZ, RZ, UR4 ;  /* 0x00000004ff0c7e24 */ /* 0x001fca000f8e00ff */
[----:B------:R-:W-:-:S04]  /*0560*/  SHF.R.U64 R13, R12, R9, RZ ;  /* 0x000000090c0d7219 */ /* 0x000fc800000012ff */
[----:B------:R-:W-:-:S05]  /*0570*/  LOP3.LUT R20, R20, R13, RZ, 0xfc, !PT ;  /* 0x0000000d14147212 */ /* 0x000fca00078efcff */
[----:B------:R4:W-:Y:S02]  /*0580*/  STS.64 [R17+0x10], R20 ;  /* 0x0000101411007388 */ /* 0x0009e40000000a00 */
.L_x_67:
[----:B------:R-:W-:Y:S05]  /*0590*/  BSYNC.RECONVERGENT B0 ;  /* 0x0000000000007941 */ /* 0x000fea0003800200 */
.L_x_64:
        /* <DEDUP_REMOVED lines=39> */
.L_x_71:
        /* <DEDUP_REMOVED lines=29> */
.L_x_72:
[----:B------:R-:W-:Y:S05]  /*09e0*/  BSYNC.RELIABLE B0 ;  /* 0x0000000000007941 */ /* 0x000fea0003800100 */
.L_x_70:
        /* <DEDUP_REMOVED lines=33> */
.L_x_75:
[----:B------:R-:W-:Y:S05]  /*0c00*/  BSYNC.RECONVERGENT B2 ;  /* 0x0000000000027941 */ /* 0x000fea0003800200 */
.L_x_74:
        /* <DEDUP_REMOVED lines=29> */
.L_x_77:
[----:B------:R-:W-:Y:S05]  /*0de0*/  BSYNC.RECONVERGENT B2 ;  /* 0x0000000000027941 */ /* 0x000fea0003800200 */
.L_x_76:
        /* <DEDUP_REMOVED lines=13> */
.L_x_73:
[----:B------:R-:W-:Y:S05]  /*0ec0*/  BSYNC.RECONVERGENT B1 ;  /* 0x0000000000017941 */ /* 0x000fea0003800200 */
.L_x_69:
[----:B------:R-:W-:-:S13]  /*0ed0*/  ISETP.NE.AND P0, PT, R6, RZ, PT ;  /* 0x000000ff0600720c */ /* 0x000fda0003f05270 */
[----:B------:R-:W-:Y:S05]  /*0ee0*/  @P0 BRA `(.L_x_78) ;  /* 0xfffffff000b80947 */ /* 0x000fea000383ffff */
[----:B------:R-:W-:Y:S05]  /*0ef0*/  EXIT ;  /* 0x000000000000794d */ /* 0x000fea0003800000 */
.L_x_79:
        /* <DEDUP_REMOVED lines=16> */
.L_x_84:


//--------------------- .nv.shared._Z7dfs_gpuILi15EEvPl --------------------------
	.section	.nv.shared._Z7dfs_gpuILi15EEvPl,"aw",@nobits
	.sectionflags	@""
	.align	8
.nv.shared._Z7dfs_gpuILi15EEvPl:
	.zero		5008


//--------------------- .nv.shared.reserved.0     --------------------------
	.section	.nv.shared.reserved.0,"aw",@nobits
	.weak		__nv_reservedSMEM_offset_0_alias
	.size		__nv_reservedSMEM_offset_0_alias, 0, 64
	.other		__nv_reservedSMEM_offset_0_alias,@"STO_CUDA_RESERVED_SHARED STV_DEFAULT"
__nv_reservedSMEM_offset_0_alias:
	.zero		0
	.zero		64


//--------------------- .nv.shared._Z7dfs_gpuILi12EEvPl --------------------------
	.section	.nv.shared._Z7dfs_gpuILi12EEvPl,"aw",@nobits
	.sectionflags	@""
	.align	8
.nv.shared._Z7dfs_gpuILi12EEvPl:
	.zero		4240


//--------------------- .nv.shared._Z7dfs_gpuILi11EEvPl --------------------------
	.section	.nv.shared._Z7dfs_gpuILi11EEvPl,"aw",@nobits
	.sectionflags	@""
	.align	8
.nv.shared._Z7dfs_gpuILi11EEvPl:
	.zero		3984


//--------------------- .nv.shared._Z7dfs_gpuILi8EEvPl --------------------------
	.section	.nv.shared._Z7dfs_gpuILi8EEvPl,"aw",@nobits
	.sectionflags	@""
	.align	8
.nv.shared._Z7dfs_gpuILi8EEvPl:
	.zero		3184


//--------------------- .nv.shared._Z7dfs_gpuILi7EEvPl --------------------------
	.section	.nv.shared._Z7dfs_gpuILi7EEvPl,"aw",@nobits
	.sectionflags	@""
	.align	8
.nv.shared._Z7dfs_gpuILi7EEvPl:
	.zero		2928


//--------------------- .nv.constant0._Z7dfs_gpuILi15EEvPl --------------------------
	.section	.nv.constant0._Z7dfs_gpuILi15EEvPl,"a",@progbits
	.sectionflags	@""
	.align	4
.nv.constant0._Z7dfs_gpuILi15EEvPl:
	.zero		904


//--------------------- .nv.constant0._Z7dfs_gpuILi12EEvPl --------------------------
	.section	.nv.constant0._Z7dfs_gpuILi12EEvPl,"a",@progbits
	.sectionflags	@""
	.align	4
.nv.constant0._Z7dfs_gpuILi12EEvPl:
	.zero		904


//--------------------- .nv.constant0._Z7dfs_gpuILi11EEvPl --------------------------
	.section	.nv.constant0._Z7dfs_gpuILi11EEvPl,"a",@progbits
	.sectionflags	@""
	.align	4
.nv.constant0._Z7dfs_gpuILi11EEvPl:
	.zero		904


//--------------------- .nv.constant0._Z7dfs_gpuILi8EEvPl --------------------------
	.section	.nv.constant0._Z7dfs_gpuILi8EEvPl,"a",@progbits
	.sectionflags	@""
	.align	4
.nv.constant0._Z7dfs_gpuILi8EEvPl:
	.zero		904


//--------------------- .nv.constant0._Z7dfs_gpuILi7EEvPl --------------------------
	.section	.nv.constant0._Z7dfs_gpuILi7EEvPl,"a",@progbits
	.sectionflags	@""
	.align	4
.nv.constant0._Z7dfs_gpuILi7EEvPl:
	.zero		904


//--------------------- SYMBOLS --------------------------

	.type		.nv.reservedSmem.offset0,@object
	.size		.nv.reservedSmem.offset0,0x4
	.type		.nv.reservedSmem.cap,@object
	.size		.nv.reservedSmem.cap,0x4
